// auto-generated by cutlass_sweep.gemm — config: {"arch": "sm_100", "cluster_m": 1, "cluster_n": 1, "dtype": "e5m2", "dtype_b": "e5m2", "layout": "nn", "stages": 0, "tile_k": 128, "tile_m": 128, "tile_n": 128}
#include "cutlass/cutlass.h"
#include "cutlass/gemm/collective/collective_builder.hpp"
#include "cutlass/gemm/device/gemm_universal_adapter.h"
#include "cutlass/gemm/kernel/gemm_universal.hpp"
#include "cutlass/epilogue/collective/collective_builder.hpp"

using ElemA = cutlass::float_e5m2_t;
using ElemB = cutlass::float_e5m2_t;
using ElemCD = cutlass::float_e5m2_t;
using Acc  = float;
using TileShape    = cute::Shape<cute::_128, cute::_128, cute::_128>;
using ClusterShape = cute::Shape<cute::_1, cute::_1, cute::_1>;

using CollectiveEpilogue = typename cutlass::epilogue::collective::CollectiveBuilder<
    cutlass::arch::Sm100, cutlass::arch::OpClassTensorOp,
    TileShape, ClusterShape,
    cutlass::epilogue::collective::EpilogueTileAuto,
    Acc, Acc,
    ElemCD, cutlass::layout::RowMajor, 128 / cutlass::sizeof_bits<ElemCD>::value,
    ElemCD, cutlass::layout::RowMajor, 128 / cutlass::sizeof_bits<ElemCD>::value,
    cutlass::epilogue::collective::EpilogueScheduleAuto
  >::CollectiveOp;

using CollectiveMainloop = typename cutlass::gemm::collective::CollectiveBuilder<
    cutlass::arch::Sm100, cutlass::arch::OpClassTensorOp,
    ElemA, cutlass::layout::RowMajor, 128 / cutlass::sizeof_bits<ElemA>::value,
    ElemB, cutlass::layout::RowMajor, 128 / cutlass::sizeof_bits<ElemB>::value,
    Acc,
    TileShape, ClusterShape,
    cutlass::gemm::collective::StageCountAutoCarveout<static_cast<int>(sizeof(typename CollectiveEpilogue::SharedStorage))>,
    cutlass::gemm::collective::KernelScheduleAuto
  >::CollectiveOp;

using GemmKernel = cutlass::gemm::kernel::GemmUniversal<
    cute::Shape<int,int,int,int>,
    CollectiveMainloop,
    CollectiveEpilogue
>;
using Gemm = cutlass::gemm::device::GemmUniversalAdapter<GemmKernel>;

// Force the device kernel symbol into the cubin without needing a host main.
auto* _anchor = &cutlass::device_kernel<GemmKernel>;


// ===== COMPILED SASS (sm_100a) =====

	.target	sm_100a

	.elftype	@"ET_EXEC"


//--------------------- .note.nv.tkinfo           --------------------------
	.section	.note.nv.tkinfo,"",@"SHT_NOTE"
	.sectionflags	@"SHF_NOTE_NV_TKINFO"
	.tkinfo
        /*0018*/ 	.word	0x00000002
        /*0030*/ 	.string	""
        /*0030*/ 	.string	"ptxas"
        /*0030*/ 	.string	"Cuda compilation tools, release 13.0, V13.0.88"
        /*0030*/ 	.string	"Build cuda_13.0.r13.0/compiler.36424714_0"
        /*0030*/ 	.string	"-arch sm_100a -m 64 "



//--------------------- .note.nv.cuinfo           --------------------------
	.section	.note.nv.cuinfo,"",@"SHT_NOTE"
	.sectionflags	@"SHF_NOTE_NV_CUINFO"
        /*0018*/ 	.short	0x0002
        /*001a*/ 	.short	0x0064
        /*001c*/ 	.short	0x0082
	.zero		2


//--------------------- .nv.info                  --------------------------
	.section	.nv.info,"",@"SHT_CUDA_INFO"
	.align	4


	//----- nvinfo : EIATTR_REGCOUNT
	.align		4
        /*0000*/ 	.byte	0x04, 0x2f
        /*0002*/ 	.short	(.L_19 - .L_18)
	.align		4
.L_18:
        /*0004*/ 	.word	index@(_ZN7cutlass13device_kernelINS_4gemm6kernel13GemmUniversalIN4cute5tupleIJiiiiEEENS1_10collective13CollectiveMmaINS1_35MainloopSm100TmaUmmaWarpSpecializedILi6ELi2ELi4ENS5_IJNS4_1CILi1EEESB_SB_EEEEENS5_IJNSA_ILi128EEESE_SE_EEENS_12float_e5m2_tENS5_IJlSB_lEEESG_NS5_IJSB_llEEENS4_8TiledMMAINS4_8MMA_AtomIJNS4_10MMA_TraitsINS4_19SM100_MMA_F8F6F4_SSEJSG_SG_fSE_SE_NS4_17integral_constantINS4_4UMMA5MajorELSP_0EEENSN_ISP_LSP_1EEENSN_INSO_7ScaleInELSS_0EEEST_EEEEEENS4_6LayoutISC_NS5_IJNSA_ILi0EEESX_SX_EEEEENS5_IJNS4_10UnderscoreES10_S10_EEEEENS4_13SM90_TMA_LOADENS4_14ComposedLayoutINS4_7SwizzleILi3ELi4ELi3EEENS4_18smem_ptr_flag_bitsILi8EEENSW_INS5_IJNSA_ILi8EEESE_EEENS5_IJSE_SB_EEEEEEEvNS4_8identityES13_NS14_IS16_S18_NSW_INS5_IJSE_S19_EEENS5_IJSB_SE_EEEEEEEvS1E_EENS_8epilogue10collective18CollectiveEpilogueINS1K_23Sm100TmaWarpSpecializedILi2ELi2ELi64ELb0ELb0EEEJSF_NS5_IJNSW_ISE_SB_EENSW_INSA_ILi64EEESB_EEEEESG_SH_SG_SH_NS1K_6fusion15FusionCallbacksIS1O_NS1T_17LinearCombinationISG_fSG_fLNS_15FloatRoundStyleE2EEESF_S1S_JEEENS4_5SM1004TMEM4LOAD26SM100_TMEM_LOAD_32dp32b64xES13_NS14_INS15_ILi2ELi4ELi3EEES18_NSW_INS5_IJS19_S1Q_EEENS5_IJS1Q_SB_EEEEEEENS4_39AutoVectorizingCopyWithAssumedAlignmentILi128EEENS4_14SM90_TMA_STOREES27_S29_S29_EEEvvEEEEvNT_6ParamsE)
        /*0008*/ 	.word	0x000000e0


	//----- nvinfo : EIATTR_FRAME_SIZE
	.align		4
.L_19:
        /*000c*/ 	.byte	0x04, 0x11
        /*000e*/ 	.short	(.L_21 - .L_20)
	.align		4
.L_20:
        /*0010*/ 	.word	index@($__internal_2_$__cuda_sm10x_tcgen05_guardrail_trap_unallocated_columns_being_dealloced)
        /*0014*/ 	.word	0x00000000


	//----- nvinfo : EIATTR_FRAME_SIZE
	.align		4
.L_21:
        /*0018*/ 	.byte	0x04, 0x11
        /*001a*/ 	.short	(.L_23 - .L_22)
	.align		4
.L_22:
        /*001c*/ 	.word	index@($__internal_1_$__cuda_sm10x_tcgen05_guardrail_trap_phase_invalid_during_alloc)
        /*0020*/ 	.word	0x00000000


	//----- nvinfo : EIATTR_FRAME_SIZE
	.align		4
.L_23:
        /*0024*/ 	.byte	0x04, 0x11
        /*0026*/ 	.short	(.L_25 - .L_24)
	.align		4
.L_24:
        /*0028*/ 	.word	index@($__internal_0_$__cuda_sm10x_tcgen05_guardrail_trap_col_being_dealloced_not_returned_by_alloc)
        /*002c*/ 	.word	0x00000000


	//----- nvinfo : EIATTR_FRAME_SIZE
	.align		4
.L_25:
        /*0030*/ 	.byte	0x04, 0x11
        /*0032*/ 	.short	(.L_27 - .L_26)
	.align		4
.L_26:
        /*0034*/ 	.word	index@(_ZN7cutlass13device_kernelINS_4gemm6kernel13GemmUniversalIN4cute5tupleIJiiiiEEENS1_10collective13CollectiveMmaINS1_35MainloopSm100TmaUmmaWarpSpecializedILi6ELi2ELi4ENS5_IJNS4_1CILi1EEESB_SB_EEEEENS5_IJNSA_ILi128EEESE_SE_EEENS_12float_e5m2_tENS5_IJlSB_lEEESG_NS5_IJSB_llEEENS4_8TiledMMAINS4_8MMA_AtomIJNS4_10MMA_TraitsINS4_19SM100_MMA_F8F6F4_SSEJSG_SG_fSE_SE_NS4_17integral_constantINS4_4UMMA5MajorELSP_0EEENSN_ISP_LSP_1EEENSN_INSO_7ScaleInELSS_0EEEST_EEEEEENS4_6LayoutISC_NS5_IJNSA_ILi0EEESX_SX_EEEEENS5_IJNS4_10UnderscoreES10_S10_EEEEENS4_13SM90_TMA_LOADENS4_14ComposedLayoutINS4_7SwizzleILi3ELi4ELi3EEENS4_18smem_ptr_flag_bitsILi8EEENSW_INS5_IJNSA_ILi8EEESE_EEENS5_IJSE_SB_EEEEEEEvNS4_8identityES13_NS14_IS16_S18_NSW_INS5_IJSE_S19_EEENS5_IJSB_SE_EEEEEEEvS1E_EENS_8epilogue10collective18CollectiveEpilogueINS1K_23Sm100TmaWarpSpecializedILi2ELi2ELi64ELb0ELb0EEEJSF_NS5_IJNSW_ISE_SB_EENSW_INSA_ILi64EEESB_EEEEESG_SH_SG_SH_NS1K_6fusion15FusionCallbacksIS1O_NS1T_17LinearCombinationISG_fSG_fLNS_15FloatRoundStyleE2EEESF_S1S_JEEENS4_5SM1004TMEM4LOAD26SM100_TMEM_LOAD_32dp32b64xES13_NS14_INS15_ILi2ELi4ELi3EEES18_NSW_INS5_IJS19_S1Q_EEENS5_IJS1Q_SB_EEEEEEENS4_39AutoVectorizingCopyWithAssumedAlignmentILi128EEENS4_14SM90_TMA_STOREES27_S29_S29_EEEvvEEEEvNT_6ParamsE)
        /*0038*/ 	.word	0x00000000


	//----- nvinfo : EIATTR_MIN_STACK_SIZE
	.align		4
.L_27:
        /*003c*/ 	.byte	0x04, 0x12
        /*003e*/ 	.short	(.L_29 - .L_28)
	.align		4
.L_28:
        /*0040*/ 	.word	index@(_ZN7cutlass13device_kernelINS_4gemm6kernel13GemmUniversalIN4cute5tupleIJiiiiEEENS1_10collective13CollectiveMmaINS1_35MainloopSm100TmaUmmaWarpSpecializedILi6ELi2ELi4ENS5_IJNS4_1CILi1EEESB_SB_EEEEENS5_IJNSA_ILi128EEESE_SE_EEENS_12float_e5m2_tENS5_IJlSB_lEEESG_NS5_IJSB_llEEENS4_8TiledMMAINS4_8MMA_AtomIJNS4_10MMA_TraitsINS4_19SM100_MMA_F8F6F4_SSEJSG_SG_fSE_SE_NS4_17integral_constantINS4_4UMMA5MajorELSP_0EEENSN_ISP_LSP_1EEENSN_INSO_7ScaleInELSS_0EEEST_EEEEEENS4_6LayoutISC_NS5_IJNSA_ILi0EEESX_SX_EEEEENS5_IJNS4_10UnderscoreES10_S10_EEEEENS4_13SM90_TMA_LOADENS4_14ComposedLayoutINS4_7SwizzleILi3ELi4ELi3EEENS4_18smem_ptr_flag_bitsILi8EEENSW_INS5_IJNSA_ILi8EEESE_EEENS5_IJSE_SB_EEEEEEEvNS4_8identityES13_NS14_IS16_S18_NSW_INS5_IJSE_S19_EEENS5_IJSB_SE_EEEEEEEvS1E_EENS_8epilogue10collective18CollectiveEpilogueINS1K_23Sm100TmaWarpSpecializedILi2ELi2ELi64ELb0ELb0EEEJSF_NS5_IJNSW_ISE_SB_EENSW_INSA_ILi64EEESB_EEEEESG_SH_SG_SH_NS1K_6fusion15FusionCallbacksIS1O_NS1T_17LinearCombinationISG_fSG_fLNS_15FloatRoundStyleE2EEESF_S1S_JEEENS4_5SM1004TMEM4LOAD26SM100_TMEM_LOAD_32dp32b64xES13_NS14_INS15_ILi2ELi4ELi3EEES18_NSW_INS5_IJS19_S1Q_EEENS5_IJS1Q_SB_EEEEEEENS4_39AutoVectorizingCopyWithAssumedAlignmentILi128EEENS4_14SM90_TMA_STOREES27_S29_S29_EEEvvEEEEvNT_6ParamsE)
        /*0044*/ 	.word	0x00000000
.L_29:


//--------------------- .nv.compat                --------------------------
	.section	.nv.compat,"",@"SHT_CUDA_COMPAT_INFO"
	.align	4
        /*0000*/ 	.byte	0x02, 0x09, 0x01, 0x00, 0x02, 0x02, 0x02, 0x00, 0x02, 0x05, 0x05, 0x00, 0x03, 0x07, 0x01, 0x01
        /*0010*/ 	.byte	0x02, 0x03, 0x01, 0x00, 0x02, 0x06, 0x01, 0x00, 0x04, 0x0b, 0x08, 0x00, 0x09, 0x00, 0x00, 0x00
        /*0020*/ 	.byte	0x00, 0x00, 0x00, 0x00


//--------------------- .nv.info._ZN7cutlass13device_kernelINS_4gemm6kernel13GemmUniversalIN4cute5tupleIJiiiiEEENS1_10collective13CollectiveMmaINS1_35MainloopSm100TmaUmmaWarpSpecializedILi6ELi2ELi4ENS5_IJNS4_1CILi1EEESB_SB_EEEEENS5_IJNSA_ILi128EEESE_SE_EEENS_12float_e5m2_tENS5_IJlSB_lEEESG_NS5_IJSB_llEEENS4_8TiledMMAINS4_8MMA_AtomIJNS4_10MMA_TraitsINS4_19SM100_MMA_F8F6F4_SSEJSG_SG_fSE_SE_NS4_17integral_constantINS4_4UMMA5MajorELSP_0EEENSN_ISP_LSP_1EEENSN_INSO_7ScaleInELSS_0EEEST_EEEEEENS4_6LayoutISC_NS5_IJNSA_ILi0EEESX_SX_EEEEENS5_IJNS4_10UnderscoreES10_S10_EEEEENS4_13SM90_TMA_LOADENS4_14ComposedLayoutINS4_7SwizzleILi3ELi4ELi3EEENS4_18smem_ptr_flag_bitsILi8EEENSW_INS5_IJNSA_ILi8EEESE_EEENS5_IJSE_SB_EEEEEEEvNS4_8identityES13_NS14_IS16_S18_NSW_INS5_IJSE_S19_EEENS5_IJSB_SE_EEEEEEEvS1E_EENS_8epilogue10collective18CollectiveEpilogueINS1K_23Sm100TmaWarpSpecializedILi2ELi2ELi64ELb0ELb0EEEJSF_NS5_IJNSW_ISE_SB_EENSW_INSA_ILi64EEESB_EEEEESG_SH_SG_SH_NS1K_6fusion15FusionCallbacksIS1O_NS1T_17LinearCombinationISG_fSG_fLNS_15FloatRoundStyleE2EEESF_S1S_JEEENS4_5SM1004TMEM4LOAD26SM100_TMEM_LOAD_32dp32b64xES13_NS14_INS15_ILi2ELi4ELi3EEES18_NSW_INS5_IJS19_S1Q_EEENS5_IJS1Q_SB_EEEEEEENS4_39AutoVectorizingCopyWithAssumedAlignmentILi128EEENS4_14SM90_TMA_STOREES27_S29_S29_EEEvvEEEEvNT_6ParamsE --------------------------
	.section	.nv.info._ZN7cutlass13device_kernelINS_4gemm6kernel13GemmUniversalIN4cute5tupleIJiiiiEEENS1_10collective13CollectiveMmaINS1_35MainloopSm100TmaUmmaWarpSpecializedILi6ELi2ELi4ENS5_IJNS4_1CILi1EEESB_SB_EEEEENS5_IJNSA_ILi128EEESE_SE_EEENS_12float_e5m2_tENS5_IJlSB_lEEESG_NS5_IJSB_llEEENS4_8TiledMMAINS4_8MMA_AtomIJNS4_10MMA_TraitsINS4_19SM100_MMA_F8F6F4_SSEJSG_SG_fSE_SE_NS4_17integral_constantINS4_4UMMA5MajorELSP_0EEENSN_ISP_LSP_1EEENSN_INSO_7ScaleInELSS_0EEEST_EEEEEENS4_6LayoutISC_NS5_IJNSA_ILi0EEESX_SX_EEEEENS5_IJNS4_10UnderscoreES10_S10_EEEEENS4_13SM90_TMA_LOADENS4_14ComposedLayoutINS4_7SwizzleILi3ELi4ELi3EEENS4_18smem_ptr_flag_bitsILi8EEENSW_INS5_IJNSA_ILi8EEESE_EEENS5_IJSE_SB_EEEEEEEvNS4_8identityES13_NS14_IS16_S18_NSW_INS5_IJSE_S19_EEENS5_IJSB_SE_EEEEEEEvS1E_EENS_8epilogue10collective18CollectiveEpilogueINS1K_23Sm100TmaWarpSpecializedILi2ELi2ELi64ELb0ELb0EEEJSF_NS5_IJNSW_ISE_SB_EENSW_INSA_ILi64EEESB_EEEEESG_SH_SG_SH_NS1K_6fusion15FusionCallbacksIS1O_NS1T_17LinearCombinationISG_fSG_fLNS_15FloatRoundStyleE2EEESF_S1S_JEEENS4_5SM1004TMEM4LOAD26SM100_TMEM_LOAD_32dp32b64xES13_NS14_INS15_ILi2ELi4ELi3EEES18_NSW_INS5_IJS19_S1Q_EEENS5_IJS1Q_SB_EEEEEEENS4_39AutoVectorizingCopyWithAssumedAlignmentILi128EEENS4_14SM90_TMA_STOREES27_S29_S29_EEEvvEEEEvNT_6ParamsE,"",@"SHT_CUDA_INFO"
	.sectionflags	@""
	.align	4


	//----- nvinfo : EIATTR_CUDA_API_VERSION
	.align		4
        /*0000*/ 	.byte	0x04, 0x37
        /*0002*/ 	.short	(.L_31 - .L_30)
.L_30:
        /*0004*/ 	.word	0x00000082


	//----- nvinfo : EIATTR_KPARAM_INFO
	.align		4
.L_31:
        /*0008*/ 	.byte	0x04, 0x17
        /*000a*/ 	.short	(.L_33 - .L_32)
.L_32:
        /*000c*/ 	.word	0x00000000
        /*0010*/ 	.short	0x0000
        /*0012*/ 	.short	0x0000
        /*0014*/ 	.byte	0x00, 0xf0, 0x01, 0x20


	//----- nvinfo : EIATTR_AT_ENTRY_FRAGMENTS
	.align		4
.L_33:
        /*0018*/ 	.byte	0x04, 0x4f
        /*001a*/ 	.short	(.L_35 - .L_34)


	//   ....[0]....
.L_34:
        /*001c*/ 	.word	0x00000006


	//----- nvinfo : EIATTR_RESERVED_SMEM_USED
	.align		4
.L_35:
        /*0020*/ 	.byte	0x01, 0x41
	.zero		2


	//----- nvinfo : EIATTR_SPARSE_MMA_MASK
	.align		4
        /*0024*/ 	.byte	0x03, 0x50
        /*0026*/ 	.short	0x0000


	//----- nvinfo : EIATTR_TCGEN05_1CTA_USED
	.align		4
        /*0028*/ 	.byte	0x01, 0x51
	.zero		2


	//----- nvinfo : EIATTR_MAXREG_COUNT
	.align		4
        /*002c*/ 	.byte	0x03, 0x1b
        /*002e*/ 	.short	0x00ff


	//----- nvinfo : EIATTR_NUM_BARRIERS
	.align		4
        /*0030*/ 	.byte	0x02, 0x4c
        /*0032*/ 	.byte	0x07
	.zero		1


	//----- nvinfo : EIATTR_EXTERNS
	.align		4
        /*0034*/ 	.byte	0x04, 0x0f
        /*0036*/ 	.short	(.L_37 - .L_36)


	//   ....[0]....
	.align		4
.L_36:
        /*0038*/ 	.word	index@(__assertfail)


	//----- nvinfo : EIATTR_MERCURY_ISA_VERSION
	.align		4
.L_37:
        /*003c*/ 	.byte	0x03, 0x5f
        /*003e*/ 	.short	0x0101


	//----- nvinfo : EIATTR_INT_WARP_WIDE_INSTR_OFFSETS
	.align		4
        /*0040*/ 	.byte	0x04, 0x31
        /*0042*/ 	.short	(.L_39 - .L_38)


	//   ....[0]....
.L_38:
        /*0044*/ 	.word	0x00001dc0


	//   ....[1]....
        /*0048*/ 	.word	0x00003920


	//   ....[2]....
        /*004c*/ 	.word	0x00003940


	//   ....[3]....
        /*0050*/ 	.word	0x00003970


	//   ....[4]....
        /*0054*/ 	.word	0x000042a0


	//   ....[5]....
        /*0058*/ 	.word	0x00004310


	//   ....[6]....
        /*005c*/ 	.word	0x000044f0


	//   ....[7]....
        /*0060*/ 	.word	0x00004650


	//----- nvinfo : EIATTR_COOP_GROUP_MASK_REGIDS
	.align		4
.L_39:
        /*0064*/ 	.byte	0x04, 0x29
        /*0066*/ 	.short	(.L_41 - .L_40)


	//   ....[0]....
.L_40:
        /*0068*/ 	.word	0xffffffff


	//   ....[1]....
        /*006c*/ 	.word	0xffffffff


	//   ....[2]....
        /*0070*/ 	.word	0xffffffff


	//   ....[3]....
        /*0074*/ 	.word	0xffffffff


	//   ....[4]....
        /*0078*/ 	.word	0xffffffff


	//   ....[5]....
        /*007c*/ 	.word	0xffffffff


	//   ....[6]....
        /*0080*/ 	.word	0xffffffff


	//   ....[7]....
        /*0084*/ 	.word	0xffffffff


	//   ....[8]....
        /*0088*/ 	.word	0xffffffff


	//   ....[9]....
        /*008c*/ 	.word	0xffffffff


	//   ....[10]....
        /*0090*/ 	.word	0xffffffff


	//   ....[11]....
        /*0094*/ 	.word	0xffffffff


	//   ....[12]....
        /*0098*/ 	.word	0xffffffff


	//----- nvinfo : EIATTR_COOP_GROUP_INSTR_OFFSETS
	.align		4
.L_41:
        /*009c*/ 	.byte	0x04, 0x28
        /*009e*/ 	.short	(.L_43 - .L_42)


	//   ....[0]....
.L_42:
        /*00a0*/ 	.word	0x00000090


	//   ....[1]....
        /*00a4*/ 	.word	0x000004d0


	//   ....[2]....
        /*00a8*/ 	.word	0x00000680


	//   ....[3]....
        /*00ac*/ 	.word	0x000007e0


	//   ....[4]....
        /*00b0*/ 	.word	0x000008e0


	//   ....[5]....
        /*00b4*/ 	.word	0x00000a50


	//   ....[6]....
        /*00b8*/ 	.word	0x00000bf0


	//   ....[7]....
        /*00bc*/ 	.word	0x00001ca0


	//   ....[8]....
        /*00c0*/ 	.word	0x00002ba0


	//   ....[9]....
        /*00c4*/ 	.word	0x00002db0


	//   ....[10]....
        /*00c8*/ 	.word	0x00002de0


	//   ....[11]....
        /*00cc*/ 	.word	0x00003800


	//   ....[12]....
        /*00d0*/ 	.word	0x00003a30


	//----- nvinfo : EIATTR_VRC_CTA_INIT_COUNT
	.align		4
.L_43:
        /*00d4*/ 	.byte	0x02, 0x4a
        /*00d6*/ 	.byte	0x80
	.zero		1


	//----- nvinfo : EIATTR_SYSCALL_OFFSETS
	.align		4
        /*00d8*/ 	.byte	0x04, 0x46
        /*00da*/ 	.short	(.L_45 - .L_44)


	//   ....[0]....
.L_44:
        /*00dc*/ 	.word	0x00005080


	//   ....[1]....
        /*00e0*/ 	.word	0x000051c0


	//   ....[2]....
        /*00e4*/ 	.word	0x00005a20


	//   ....[3]....
        /*00e8*/ 	.word	0x00007030


	//----- nvinfo : EIATTR_MBARRIER_INSTR_OFFSETS
	.align		4
.L_45:
        /*00ec*/ 	.byte	0x04, 0x39
        /*00ee*/ 	.short	(.L_47 - .L_46)


	//   ....[0]....
.L_46:
        /*00f0*/ 	.word	0x000005b0
        /*00f4*/ 	.word	0x000000ff
        /*00f8*/ 	.word	0x00000000
        /*00fc*/ 	.short	0x0100
        /*00fe*/ 	.byte	0x05
	.zero		1


	//   ....[1]....
        /*0100*/ 	.word	0x000005c0
        /*0104*/ 	.word	0x000000ff
        /*0108*/ 	.word	0x00000030
        /*010c*/ 	.short	0x0100
        /*010e*/ 	.byte	0x05
	.zero		1


	//   ....[2]....
        /*0110*/ 	.word	0x000005d0
        /*0114*/ 	.word	0x000000ff
        /*0118*/ 	.word	0x00000008
        /*011c*/ 	.short	0x0100
        /*011e*/ 	.byte	0x05
	.zero		1


	//   ....[3]....
        /*0120*/ 	.word	0x000005e0
        /*0124*/ 	.word	0x000000ff
        /*0128*/ 	.word	0x00000038
        /*012c*/ 	.short	0x0100
        /*012e*/ 	.byte	0x05
	.zero		1


	//   ....[4]....
        /*0130*/ 	.word	0x000005f0
        /*0134*/ 	.word	0x000000ff
        /*0138*/ 	.word	0x00000010
        /*013c*/ 	.short	0x0100
        /*013e*/ 	.byte	0x05
	.zero		1


	//   ....[5]....
        /*0140*/ 	.word	0x00000600
        /*0144*/ 	.word	0x000000ff
        /*0148*/ 	.word	0x00000040
        /*014c*/ 	.short	0x0100
        /*014e*/ 	.byte	0x05
	.zero		1


	//   ....[6]....
        /*0150*/ 	.word	0x00000610
        /*0154*/ 	.word	0x000000ff
        /*0158*/ 	.word	0x00000018
        /*015c*/ 	.short	0x0100
        /*015e*/ 	.byte	0x05
	.zero		1


	//   ....[7]....
        /*0160*/ 	.word	0x00000620
        /*0164*/ 	.word	0x000000ff
        /*0168*/ 	.word	0x00000048
        /*016c*/ 	.short	0x0100
        /*016e*/ 	.byte	0x05
	.zero		1


	//   ....[8]....
        /*0170*/ 	.word	0x00000630
        /*0174*/ 	.word	0x000000ff
        /*0178*/ 	.word	0x00000020
        /*017c*/ 	.short	0x0100
        /*017e*/ 	.byte	0x05
	.zero		1


	//   ....[9]....
        /*0180*/ 	.word	0x00000640
        /*0184*/ 	.word	0x000000ff
        /*0188*/ 	.word	0x00000050
        /*018c*/ 	.short	0x0100
        /*018e*/ 	.byte	0x05
	.zero		1


	//   ....[10]....
        /*0190*/ 	.word	0x00000650
        /*0194*/ 	.word	0x000000ff
        /*0198*/ 	.word	0x00000028
        /*019c*/ 	.short	0x0100
        /*019e*/ 	.byte	0x05
	.zero		1


	//   ....[11]....
        /*01a0*/ 	.word	0x00000660
        /*01a4*/ 	.word	0x000000ff
        /*01a8*/ 	.word	0x00000058
        /*01ac*/ 	.short	0x0100
        /*01ae*/ 	.byte	0x05
	.zero		1


	//   ....[12]....
        /*01b0*/ 	.word	0x00000790
        /*01b4*/ 	.word	0x000000ff
        /*01b8*/ 	.word	0x00000060
        /*01bc*/ 	.short	0x0100
        /*01be*/ 	.byte	0x07
	.zero		1


	//   ....[13]....
        /*01c0*/ 	.word	0x000007a0
        /*01c4*/ 	.word	0x000000ff
        /*01c8*/ 	.word	0x00000070
        /*01cc*/ 	.short	0x0100
        /*01ce*/ 	.byte	0x07
	.zero		1


	//   ....[14]....
        /*01d0*/ 	.word	0x000007b0
        /*01d4*/ 	.word	0x000000ff
        /*01d8*/ 	.word	0x00000068
        /*01dc*/ 	.short	0x0100
        /*01de*/ 	.byte	0x07
	.zero		1


	//   ....[15]....
        /*01e0*/ 	.word	0x000007c0
        /*01e4*/ 	.word	0x000000ff
        /*01e8*/ 	.word	0x00000078
        /*01ec*/ 	.short	0x0100
        /*01ee*/ 	.byte	0x07
	.zero		1


	//   ....[16]....
        /*01f0*/ 	.word	0x000008b0
        /*01f4*/ 	.word	0x000000ff
        /*01f8*/ 	.word	0x00000080
        /*01fc*/ 	.short	0x0100
        /*01fe*/ 	.byte	0x05
	.zero		1


	//   ....[17]....
        /*0200*/ 	.word	0x000008c0
        /*0204*/ 	.word	0x000000ff
        /*0208*/ 	.word	0x00000088
        /*020c*/ 	.short	0x0100
        /*020e*/ 	.byte	0x05
	.zero		1


	//   ....[18]....
        /*0210*/ 	.word	0x00000a00
        /*0214*/ 	.word	0x000000ff
        /*0218*/ 	.word	0x00000090
        /*021c*/ 	.short	0x0100
        /*021e*/ 	.byte	0x05
	.zero		1


	//   ....[19]....
        /*0220*/ 	.word	0x00000a10
        /*0224*/ 	.word	0x000000ff
        /*0228*/ 	.word	0x000000a0
        /*022c*/ 	.short	0x0100
        /*022e*/ 	.byte	0x05
	.zero		1


	//   ....[20]....
        /*0230*/ 	.word	0x00000a20
        /*0234*/ 	.word	0x000000ff
        /*0238*/ 	.word	0x00000098
        /*023c*/ 	.short	0x0100
        /*023e*/ 	.byte	0x05
	.zero		1


	//   ....[21]....
        /*0240*/ 	.word	0x00000a30
        /*0244*/ 	.word	0x000000ff
        /*0248*/ 	.word	0x000000a8
        /*024c*/ 	.short	0x0100
        /*024e*/ 	.byte	0x05
	.zero		1


	//   ....[22]....
        /*0250*/ 	.word	0x00000b60
        /*0254*/ 	.word	0x000000ff
        /*0258*/ 	.word	0x000000b0
        /*025c*/ 	.short	0x0100
        /*025e*/ 	.byte	0x07
	.zero		1


	//   ....[23]....
        /*0260*/ 	.word	0x00000b70
        /*0264*/ 	.word	0x000000ff
        /*0268*/ 	.word	0x000000d0
        /*026c*/ 	.short	0x0100
        /*026e*/ 	.byte	0x07
	.zero		1


	//   ....[24]....
        /*0270*/ 	.word	0x00000b80
        /*0274*/ 	.word	0x000000ff
        /*0278*/ 	.word	0x000000b8
        /*027c*/ 	.short	0x0100
        /*027e*/ 	.byte	0x07
	.zero		1


	//   ....[25]....
        /*0280*/ 	.word	0x00000b90
        /*0284*/ 	.word	0x000000ff
        /*0288*/ 	.word	0x000000d8
        /*028c*/ 	.short	0x0100
        /*028e*/ 	.byte	0x07
	.zero		1


	//   ....[26]....
        /*0290*/ 	.word	0x00000ba0
        /*0294*/ 	.word	0x000000ff
        /*0298*/ 	.word	0x000000c0
        /*029c*/ 	.short	0x0100
        /*029e*/ 	.byte	0x07
	.zero		1


	//   ....[27]....
        /*02a0*/ 	.word	0x00000bb0
        /*02a4*/ 	.word	0x000000ff
        /*02a8*/ 	.word	0x000000e0
        /*02ac*/ 	.short	0x0100
        /*02ae*/ 	.byte	0x07
	.zero		1


	//   ....[28]....
        /*02b0*/ 	.word	0x00000bc0
        /*02b4*/ 	.word	0x000000ff
        /*02b8*/ 	.word	0x000000c8
        /*02bc*/ 	.short	0x0100
        /*02be*/ 	.byte	0x07
	.zero		1


	//   ....[29]....
        /*02c0*/ 	.word	0x00000bd0
        /*02c4*/ 	.word	0x000000ff
        /*02c8*/ 	.word	0x000000e8
        /*02cc*/ 	.short	0x0100
        /*02ce*/ 	.byte	0x07
	.zero		1


	//   ....[30]....
        /*02d0*/ 	.word	0x00000cc0
        /*02d4*/ 	.word	0x000000ff
        /*02d8*/ 	.word	0x000000f0
        /*02dc*/ 	.short	0x0100
        /*02de*/ 	.byte	0x05
	.zero		1


	//   ....[31]....
        /*02e0*/ 	.word	0x00000cd0
        /*02e4*/ 	.word	0x000000ff
        /*02e8*/ 	.word	0x00000100
        /*02ec*/ 	.short	0x0100
        /*02ee*/ 	.byte	0x05
	.zero		1


	//   ....[32]....
        /*02f0*/ 	.word	0x00000ce0
        /*02f4*/ 	.word	0x000000ff
        /*02f8*/ 	.word	0x000000f8
        /*02fc*/ 	.short	0x0100
        /*02fe*/ 	.byte	0x05
	.zero		1


	//   ....[33]....
        /*0300*/ 	.word	0x00000cf0
        /*0304*/ 	.word	0x000000ff
        /*0308*/ 	.word	0x00000108
        /*030c*/ 	.short	0x0100
        /*030e*/ 	.byte	0x05
	.zero		1


	//   ....[34]....
        /*0310*/ 	.word	0x000015c0
        /*0314*/ 	.word	0x00000003
        /*0318*/ 	.word	0x00000100
        /*031c*/ 	.short	0x010a
        /*031e*/ 	.byte	0xff
	.zero		1


	//   ....[35]....
        /*0320*/ 	.word	0x000015f0
        /*0324*/ 	.word	0x00000003
        /*0328*/ 	.word	0x000000f0
        /*032c*/ 	.short	0x0101
        /*032e*/ 	.byte	0xff
	.zero		1


	//   ....[36]....
        /*0330*/ 	.word	0x000016c0
        /*0334*/ 	.word	0x000000ff
        /*0338*/ 	.word	0x00000030
        /*033c*/ 	.short	0x010a
        /*033e*/ 	.byte	0x08
	.zero		1


	//   ....[37]....
        /*0340*/ 	.word	0x00001760
        /*0344*/ 	.word	0x000000ff
        /*0348*/ 	.word	0x00000030
        /*034c*/ 	.short	0x010a
        /*034e*/ 	.byte	0x21
	.zero		1


	//   ....[38]....
        /*0350*/ 	.word	0x000018c0
        /*0354*/ 	.word	0x000000ff
        /*0358*/ 	.word	0x00000030
        /*035c*/ 	.short	0x010a
        /*035e*/ 	.byte	0x08
	.zero		1


	//   ....[39]....
        /*0360*/ 	.word	0x000019b0
        /*0364*/ 	.word	0x000000ff
        /*0368*/ 	.word	0x00000088
        /*036c*/ 	.short	0x0101
        /*036e*/ 	.byte	0x04
	.zero		1


	//   ....[40]....
        /*0370*/ 	.word	0x000019d0
        /*0374*/ 	.word	0x000000ff
        /*0378*/ 	.word	0x00000030
        /*037c*/ 	.short	0x010a
        /*037e*/ 	.byte	0x08
	.zero		1


	//   ....[41]....
        /*0380*/ 	.word	0x00001a50
        /*0384*/ 	.word	0x000000ff
        /*0388*/ 	.word	0x00000030
        /*038c*/ 	.short	0x010a
        /*038e*/ 	.byte	0x11
	.zero		1


	//   ....[42]....
        /*0390*/ 	.word	0x00001bb0
        /*0394*/ 	.word	0x000000ff
        /*0398*/ 	.word	0x00000030
        /*039c*/ 	.short	0x010a
        /*039e*/ 	.byte	0x08
	.zero		1


	//   ....[43]....
        /*03a0*/ 	.word	0x00001cd0
        /*03a4*/ 	.word	0x00000002
        /*03a8*/ 	.word	0x00000090
        /*03ac*/ 	.short	0x010a
        /*03ae*/ 	.byte	0xff
	.zero		1


	//   ....[44]....
        /*03b0*/ 	.word	0x00001d90
        /*03b4*/ 	.word	0x00000002
        /*03b8*/ 	.word	0x00000000
        /*03bc*/ 	.short	0x0101
        /*03be*/ 	.byte	0xff
	.zero		1


	//   ....[45]....
        /*03c0*/ 	.word	0x000022f0
        /*03c4*/ 	.word	0x000000ff
        /*03c8*/ 	.word	0x00000000
        /*03cc*/ 	.short	0x010a
        /*03ce*/ 	.byte	0x05
	.zero		1


	//   ....[46]....
        /*03d0*/ 	.word	0x00002380
        /*03d4*/ 	.word	0x000000ff
        /*03d8*/ 	.word	0x00000000
        /*03dc*/ 	.short	0x010a
        /*03de*/ 	.byte	0x05
	.zero		1


	//   ....[47]....
        /*03e0*/ 	.word	0x00002410
        /*03e4*/ 	.word	0x000000ff
        /*03e8*/ 	.word	0x00000000
        /*03ec*/ 	.short	0x010a
        /*03ee*/ 	.byte	0x05
	.zero		1


	//   ....[48]....
        /*03f0*/ 	.word	0x000024a0
        /*03f4*/ 	.word	0x000000ff
        /*03f8*/ 	.word	0x00000000
        /*03fc*/ 	.short	0x010a
        /*03fe*/ 	.byte	0x05
	.zero		1


	//   ....[49]....
        /*0400*/ 	.word	0x00002530
        /*0404*/ 	.word	0x000000ff
        /*0408*/ 	.word	0x00000000
        /*040c*/ 	.short	0x010a
        /*040e*/ 	.byte	0x05
	.zero		1


	//   ....[50]....
        /*0410*/ 	.word	0x000025d0
        /*0414*/ 	.word	0x00000000
        /*0418*/ 	.word	0x00000000
        /*041c*/ 	.short	0x010a
        /*041e*/ 	.byte	0xff
	.zero		1


	//   ....[51]....
        /*0420*/ 	.word	0x000026f0
        /*0424*/ 	.word	0x00000000
        /*0428*/ 	.word	0x000000f0
        /*042c*/ 	.short	0x010a
        /*042e*/ 	.byte	0xff
	.zero		1


	//   ....[52]....
        /*0430*/ 	.word	0x00002750
        /*0434*/ 	.word	0x00000004
        /*0438*/ 	.word	0x00000000
        /*043c*/ 	.short	0x0101
        /*043e*/ 	.byte	0xff
	.zero		1


	//   ....[53]....
        /*0440*/ 	.word	0x00002770
        /*0444*/ 	.word	0x000000ff
        /*0448*/ 	.word	0x000000a0
        /*044c*/ 	.short	0x010a
        /*044e*/ 	.byte	0x05
	.zero		1


	//   ....[54]....
        /*0450*/ 	.word	0x00002890
        /*0454*/ 	.word	0x00000000
        /*0458*/ 	.word	0x00000090
        /*045c*/ 	.short	0x010a
        /*045e*/ 	.byte	0xff
	.zero		1


	//   ....[55]....
        /*0460*/ 	.word	0x000029a0
        /*0464*/ 	.word	0x00000000
        /*0468*/ 	.word	0x00000000
        /*046c*/ 	.short	0x0101
        /*046e*/ 	.byte	0xff
	.zero		1


	//   ....[56]....
        /*0470*/ 	.word	0x00002a30
        /*0474*/ 	.word	0x000000ff
        /*0478*/ 	.word	0x000000a0
        /*047c*/ 	.short	0x0106
        /*047e*/ 	.byte	0x05
	.zero		1


	//   ....[57]....
        /*0480*/ 	.word	0x00002a50
        /*0484*/ 	.word	0x000000ff
        /*0488*/ 	.word	0x000000a0
        /*048c*/ 	.short	0x010a
        /*048e*/ 	.byte	0x05
	.zero		1


	//   ....[58]....
        /*0490*/ 	.word	0x00002ae0
        /*0494*/ 	.word	0x000000ff
        /*0498*/ 	.word	0x000000a0
        /*049c*/ 	.short	0x0106
        /*049e*/ 	.byte	0x04
	.zero		1


	//   ....[59]....
        /*04a0*/ 	.word	0x00002b20
        /*04a4*/ 	.word	0x00000000
        /*04a8*/ 	.word	0x000000a0
        /*04ac*/ 	.short	0x010a
        /*04ae*/ 	.byte	0xff
	.zero		1


	//   ....[60]....
        /*04b0*/ 	.word	0x00003050
        /*04b4*/ 	.word	0x00000000
        /*04b8*/ 	.word	0x00000090
        /*04bc*/ 	.short	0x010a
        /*04be*/ 	.byte	0xff
	.zero		1


	//   ....[61]....
        /*04c0*/ 	.word	0x00003160
        /*04c4*/ 	.word	0x00000003
        /*04c8*/ 	.word	0x00000000
        /*04cc*/ 	.short	0x0101
        /*04ce*/ 	.byte	0xff
	.zero		1


	//   ....[62]....
        /*04d0*/ 	.word	0x00003170
        /*04d4*/ 	.word	0x000000ff
        /*04d8*/ 	.word	0x00000000
        /*04dc*/ 	.short	0x010a
        /*04de*/ 	.byte	0x06
	.zero		1


	//   ....[63]....
        /*04e0*/ 	.word	0x00003190
        /*04e4*/ 	.word	0x000000ff
        /*04e8*/ 	.word	0x000000d0
        /*04ec*/ 	.short	0x010a
        /*04ee*/ 	.byte	0x07
	.zero		1


	//   ....[64]....
        /*04f0*/ 	.word	0x00003260
        /*04f4*/ 	.word	0x000000ff
        /*04f8*/ 	.word	0x00000000
        /*04fc*/ 	.short	0x010a
        /*04fe*/ 	.byte	0x06
	.zero		1


	//   ....[65]....
        /*0500*/ 	.word	0x00003390
        /*0504*/ 	.word	0x000000ff
        /*0508*/ 	.word	0x00000000
        /*050c*/ 	.short	0x010a
        /*050e*/ 	.byte	0x1a
	.zero		1


	//   ....[66]....
        /*0510*/ 	.word	0x00003630
        /*0514*/ 	.word	0x000000ff
        /*0518*/ 	.word	0x00000000
        /*051c*/ 	.short	0x010a
        /*051e*/ 	.byte	0x06
	.zero		1


	//   ....[67]....
        /*0520*/ 	.word	0x000036c0
        /*0524*/ 	.word	0x000000ff
        /*0528*/ 	.word	0x00000000
        /*052c*/ 	.short	0x010a
        /*052e*/ 	.byte	0x06
	.zero		1


	//   ....[68]....
        /*0530*/ 	.word	0x00003750
        /*0534*/ 	.word	0x000000ff
        /*0538*/ 	.word	0x00000000
        /*053c*/ 	.short	0x010a
        /*053e*/ 	.byte	0x06
	.zero		1


	//   ....[69]....
        /*0540*/ 	.word	0x000037e0
        /*0544*/ 	.word	0x000000ff
        /*0548*/ 	.word	0x00000000
        /*054c*/ 	.short	0x010a
        /*054e*/ 	.byte	0x07
	.zero		1


	//   ....[70]....
        /*0550*/ 	.word	0x00003c40
        /*0554*/ 	.word	0x00000000
        /*0558*/ 	.word	0x00000090
        /*055c*/ 	.short	0x010a
        /*055e*/ 	.byte	0xff
	.zero		1


	//   ....[71]....
        /*0560*/ 	.word	0x00003d00
        /*0564*/ 	.word	0x00000000
        /*0568*/ 	.word	0x00000000
        /*056c*/ 	.short	0x0101
        /*056e*/ 	.byte	0xff
	.zero		1


	//   ....[72]....
        /*0570*/ 	.word	0x00004020
        /*0574*/ 	.word	0x000000ff
        /*0578*/ 	.word	0x00000088
        /*057c*/ 	.short	0x010a
        /*057e*/ 	.byte	0x07
	.zero		1


	//   ....[73]....
        /*0580*/ 	.word	0x00004210
        /*0584*/ 	.word	0x000000ff
        /*0588*/ 	.word	0x00000070
        /*058c*/ 	.short	0x010a
        /*058e*/ 	.byte	0x07
	.zero		1


	//   ....[74]....
        /*0590*/ 	.word	0x000043e0
        /*0594*/ 	.word	0x000000ff
        /*0598*/ 	.word	0x00000060
        /*059c*/ 	.short	0x010b
        /*059e*/ 	.byte	0x07
	.zero		1


	//   ....[75]....
        /*05a0*/ 	.word	0x00004450
        /*05a4*/ 	.word	0x000000ff
        /*05a8*/ 	.word	0x00000000
        /*05ac*/ 	.short	0x0101
        /*05ae*/ 	.byte	0x08
	.zero		1


	//   ....[76]....
        /*05b0*/ 	.word	0x00004480
        /*05b4*/ 	.word	0x000000ff
        /*05b8*/ 	.word	0x00000078
        /*05bc*/ 	.short	0x010a
        /*05be*/ 	.byte	0x07
	.zero		1


	//   ....[77]....
        /*05c0*/ 	.word	0x00004690
        /*05c4*/ 	.word	0x000000ff
        /*05c8*/ 	.word	0x00000068
        /*05cc*/ 	.short	0x010b
        /*05ce*/ 	.byte	0x07
	.zero		1


	//   ....[78]....
        /*05d0*/ 	.word	0x000046b0
        /*05d4*/ 	.word	0x000000ff
        /*05d8*/ 	.word	0x00000000
        /*05dc*/ 	.short	0x0101
        /*05de*/ 	.byte	0x0d
	.zero		1


	//   ....[79]....
        /*05e0*/ 	.word	0x000046e0
        /*05e4*/ 	.word	0x000000ff
        /*05e8*/ 	.word	0x00000070
        /*05ec*/ 	.short	0x010a
        /*05ee*/ 	.byte	0x07
	.zero		1


	//   ....[80]....
        /*05f0*/ 	.word	0x00004720
        /*05f4*/ 	.word	0x00000000
        /*05f8*/ 	.word	0x00000078
        /*05fc*/ 	.short	0x010a
        /*05fe*/ 	.byte	0xff
	.zero		1


	//   ....[81]....
        /*0600*/ 	.word	0x00004a50
        /*0604*/ 	.word	0x00000000
        /*0608*/ 	.word	0x00000090
        /*060c*/ 	.short	0x010a
        /*060e*/ 	.byte	0xff
	.zero		1


	//   ....[82]....
        /*0610*/ 	.word	0x00004b60
        /*0614*/ 	.word	0x00000000
        /*0618*/ 	.word	0x00000000
        /*061c*/ 	.short	0x0101
        /*061e*/ 	.byte	0xff
	.zero		1


	//   ....[83]....
        /*0620*/ 	.word	0x000055c0
        /*0624*/ 	.word	0x00000003
        /*0628*/ 	.word	0x00000060
        /*062c*/ 	.short	0x010a
        /*062e*/ 	.byte	0xff
	.zero		1


	//   ....[84]....
        /*0630*/ 	.word	0x00005600
        /*0634*/ 	.word	0x000000cf
        /*0638*/ 	.word	0x000000b0
        /*063c*/ 	.short	0x010a
        /*063e*/ 	.byte	0xff
	.zero		1


	//   ....[85]....
        /*0640*/ 	.word	0x00005730
        /*0644*/ 	.word	0x00000003
        /*0648*/ 	.word	0x00000060
        /*064c*/ 	.short	0x010a
        /*064e*/ 	.byte	0xff
	.zero		1


	//   ....[86]....
        /*0650*/ 	.word	0x00005890
        /*0654*/ 	.word	0x00000000
        /*0658*/ 	.word	0x00000000
        /*065c*/ 	.short	0x0101
        /*065e*/ 	.byte	0xff
	.zero		1


	//   ....[87]....
        /*0660*/ 	.word	0x000058f0
        /*0664*/ 	.word	0x000000cf
        /*0668*/ 	.word	0x000000b0
        /*066c*/ 	.short	0x010a
        /*066e*/ 	.byte	0xff
	.zero		1


	//   ....[88]....
        /*0670*/ 	.word	0x00006ca0
        /*0674*/ 	.word	0x000000d2
        /*0678*/ 	.word	0x00000060
        /*067c*/ 	.short	0x010a
        /*067e*/ 	.byte	0xff
	.zero		1


	//   ....[89]....
        /*0680*/ 	.word	0x00006d70
        /*0684*/ 	.word	0x000000d2
        /*0688*/ 	.word	0x00000060
        /*068c*/ 	.short	0x010a
        /*068e*/ 	.byte	0xff
	.zero		1


	//   ....[90]....
        /*0690*/ 	.word	0x00006eb0
        /*0694*/ 	.word	0x00000003
        /*0698*/ 	.word	0x00000000
        /*069c*/ 	.short	0x0101
        /*069e*/ 	.byte	0xff
	.zero		1


	//   ....[91]....
        /*06a0*/ 	.word	0x000073c0
        /*06a4*/ 	.word	0x000000ff
        /*06a8*/ 	.word	0x00000000
        /*06ac*/ 	.short	0x0101
        /*06ae*/ 	.byte	0x05
	.zero		1


	//   ....[92]....
        /*06b0*/ 	.word	0x00008340
        /*06b4*/ 	.word	0x00000003
        /*06b8*/ 	.word	0x00000100
        /*06bc*/ 	.short	0x010a
        /*06be*/ 	.byte	0xff
	.zero		1


	//   ....[93]....
        /*06c0*/ 	.word	0x000083a0
        /*06c4*/ 	.word	0x00000002
        /*06c8*/ 	.word	0x00000030
        /*06cc*/ 	.short	0x010a
        /*06ce*/ 	.byte	0xff
	.zero		1


	//   ....[94]....
        /*06d0*/ 	.word	0x00008400
        /*06d4*/ 	.word	0x00000002
        /*06d8*/ 	.word	0x00000030
        /*06dc*/ 	.short	0x010a
        /*06de*/ 	.byte	0xff
	.zero		1


	//   ....[95]....
        /*06e0*/ 	.word	0x00008450
        /*06e4*/ 	.word	0x00000002
        /*06e8*/ 	.word	0x00000090
        /*06ec*/ 	.short	0x010a
        /*06ee*/ 	.byte	0xff
	.zero		1


	//   ....[96]....
        /*06f0*/ 	.word	0x000084b0
        /*06f4*/ 	.word	0x00000000
        /*06f8*/ 	.word	0x00000000
        /*06fc*/ 	.short	0x010a
        /*06fe*/ 	.byte	0xff
	.zero		1


	//   ....[97]....
        /*0700*/ 	.word	0x00008510
        /*0704*/ 	.word	0x00000000
        /*0708*/ 	.word	0x00000000
        /*070c*/ 	.short	0x010a
        /*070e*/ 	.byte	0xff
	.zero		1


	//   ....[98]....
        /*0710*/ 	.word	0x00008570
        /*0714*/ 	.word	0x00000000
        /*0718*/ 	.word	0x00000000
        /*071c*/ 	.short	0x010a
        /*071e*/ 	.byte	0xff
	.zero		1


	//   ....[99]....
        /*0720*/ 	.word	0x000085d0
        /*0724*/ 	.word	0x00000000
        /*0728*/ 	.word	0x00000000
        /*072c*/ 	.short	0x010a
        /*072e*/ 	.byte	0xff
	.zero		1


	//   ....[100]....
        /*0730*/ 	.word	0x00008630
        /*0734*/ 	.word	0x00000000
        /*0738*/ 	.word	0x00000000
        /*073c*/ 	.short	0x010a
        /*073e*/ 	.byte	0xff
	.zero		1


	//   ....[101]....
        /*0740*/ 	.word	0x00008680
        /*0744*/ 	.word	0x00000000
        /*0748*/ 	.word	0x000000f0
        /*074c*/ 	.short	0x010a
        /*074e*/ 	.byte	0xff
	.zero		1


	//   ....[102]....
        /*0750*/ 	.word	0x000086e0
        /*0754*/ 	.word	0x00000000
        /*0758*/ 	.word	0x000000a0
        /*075c*/ 	.short	0x010a
        /*075e*/ 	.byte	0xff
	.zero		1


	//   ....[103]....
        /*0760*/ 	.word	0x00008730
        /*0764*/ 	.word	0x00000000
        /*0768*/ 	.word	0x00000090
        /*076c*/ 	.short	0x010a
        /*076e*/ 	.byte	0xff
	.zero		1


	//   ....[104]....
        /*0770*/ 	.word	0x00008790
        /*0774*/ 	.word	0x00000000
        /*0778*/ 	.word	0x000000a0
        /*077c*/ 	.short	0x010a
        /*077e*/ 	.byte	0xff
	.zero		1


	//   ....[105]....
        /*0780*/ 	.word	0x000087e0
        /*0784*/ 	.word	0x00000000
        /*0788*/ 	.word	0x00000090
        /*078c*/ 	.short	0x010a
        /*078e*/ 	.byte	0xff
	.zero		1


	//   ....[106]....
        /*0790*/ 	.word	0x00008840
        /*0794*/ 	.word	0x00000003
        /*0798*/ 	.word	0x000000d0
        /*079c*/ 	.short	0x010a
        /*079e*/ 	.byte	0xff
	.zero		1


	//   ....[107]....
        /*07a0*/ 	.word	0x000088a0
        /*07a4*/ 	.word	0x00000000
        /*07a8*/ 	.word	0x00000000
        /*07ac*/ 	.short	0x010a
        /*07ae*/ 	.byte	0xff
	.zero		1


	//   ....[108]....
        /*07b0*/ 	.word	0x00008900
        /*07b4*/ 	.word	0x00000000
        /*07b8*/ 	.word	0x00000000
        /*07bc*/ 	.short	0x010a
        /*07be*/ 	.byte	0xff
	.zero		1


	//   ....[109]....
        /*07c0*/ 	.word	0x00008960
        /*07c4*/ 	.word	0x00000000
        /*07c8*/ 	.word	0x00000000
        /*07cc*/ 	.short	0x010a
        /*07ce*/ 	.byte	0xff
	.zero		1


	//   ....[110]....
        /*07d0*/ 	.word	0x000089c0
        /*07d4*/ 	.word	0x00000000
        /*07d8*/ 	.word	0x00000000
        /*07dc*/ 	.short	0x010a
        /*07de*/ 	.byte	0xff
	.zero		1


	//   ....[111]....
        /*07e0*/ 	.word	0x00008a20
        /*07e4*/ 	.word	0x00000000
        /*07e8*/ 	.word	0x00000000
        /*07ec*/ 	.short	0x010a
        /*07ee*/ 	.byte	0xff
	.zero		1


	//   ....[112]....
        /*07f0*/ 	.word	0x00008a70
        /*07f4*/ 	.word	0x00000000
        /*07f8*/ 	.word	0x00000090
        /*07fc*/ 	.short	0x010a
        /*07fe*/ 	.byte	0xff
	.zero		1


	//   ....[113]....
        /*0800*/ 	.word	0x00008ad0
        /*0804*/ 	.word	0x00000000
        /*0808*/ 	.word	0x00000088
        /*080c*/ 	.short	0x010a
        /*080e*/ 	.byte	0xff
	.zero		1


	//   ....[114]....
        /*0810*/ 	.word	0x00008b30
        /*0814*/ 	.word	0x00000003
        /*0818*/ 	.word	0x00000070
        /*081c*/ 	.short	0x010a
        /*081e*/ 	.byte	0xff
	.zero		1


	//   ....[115]....
        /*0820*/ 	.word	0x00008b90
        /*0824*/ 	.word	0x00000003
        /*0828*/ 	.word	0x00000078
        /*082c*/ 	.short	0x010a
        /*082e*/ 	.byte	0xff
	.zero		1


	//   ....[116]....
        /*0830*/ 	.word	0x00008bf0
        /*0834*/ 	.word	0x00000000
        /*0838*/ 	.word	0x00000070
        /*083c*/ 	.short	0x010a
        /*083e*/ 	.byte	0xff
	.zero		1


	//   ....[117]....
        /*0840*/ 	.word	0x00008c40
        /*0844*/ 	.word	0x00000000
        /*0848*/ 	.word	0x00000090
        /*084c*/ 	.short	0x010a
        /*084e*/ 	.byte	0xff
	.zero		1


	//   ....[118]....
        /*0850*/ 	.word	0x00008c90
        /*0854*/ 	.word	0x00000003
        /*0858*/ 	.word	0x00000060
        /*085c*/ 	.short	0x010a
        /*085e*/ 	.byte	0xff
	.zero		1


	//   ....[119]....
        /*0860*/ 	.word	0x00008ce0
        /*0864*/ 	.word	0x000000cf
        /*0868*/ 	.word	0x000000b0
        /*086c*/ 	.short	0x010a
        /*086e*/ 	.byte	0xff
	.zero		1


	//   ....[120]....
        /*0870*/ 	.word	0x00008d30
        /*0874*/ 	.word	0x000000d2
        /*0878*/ 	.word	0x00000060
        /*087c*/ 	.short	0x010a
        /*087e*/ 	.byte	0xff
	.zero		1


	//----- nvinfo : EIATTR_NUM_MBARRIERS
	.align		4
.L_47:
        /*0880*/ 	.byte	0x03, 0x38
        /*0882*/ 	.short	0x0022


	//----- nvinfo : EIATTR_EXIT_INSTR_OFFSETS
	.align		4
        /*0884*/ 	.byte	0x04, 0x1c
        /*0886*/ 	.short	(.L_49 - .L_48)


	//   ....[0]....
.L_48:
        /*0888*/ 	.word	0x00002600


	//   ....[1]....
        /*088c*/ 	.word	0x00002af0


	//   ....[2]....
        /*0890*/ 	.word	0x00002b50


	//   ....[3]....
        /*0894*/ 	.word	0x00003a40


	//   ....[4]....
        /*0898*/ 	.word	0x00004750


	//   ....[5]....
        /*089c*/ 	.word	0x00004790


	//   ....[6]....
        /*08a0*/ 	.word	0x00008330


	//----- nvinfo : EIATTR_MAX_THREADS
	.align		4
.L_49:
        /*08a4*/ 	.byte	0x04, 0x05
        /*08a6*/ 	.short	(.L_51 - .L_50)
.L_50:
        /*08a8*/ 	.word	0x00000100
        /*08ac*/ 	.word	0x00000001
        /*08b0*/ 	.word	0x00000001


	//----- nvinfo : EIATTR_CRS_STACK_SIZE
	.align		4
.L_51:
        /*08b4*/ 	.byte	0x04, 0x1e
        /*08b6*/ 	.short	(.L_53 - .L_52)
.L_52:
        /*08b8*/ 	.word	0x00000000


	//----- nvinfo : EIATTR_CBANK_PARAM_SIZE
	.align		4
.L_53:
        /*08bc*/ 	.byte	0x03, 0x19
        /*08be*/ 	.short	0x0800


	//----- nvinfo : EIATTR_PARAM_CBANK
	.align		4
        /*08c0*/ 	.byte	0x04, 0x0a
        /*08c2*/ 	.short	(.L_55 - .L_54)
	.align		4
.L_54:
        /*08c4*/ 	.word	index@(.nv.constant0._ZN7cutlass13device_kernelINS_4gemm6kernel13GemmUniversalIN4cute5tupleIJiiiiEEENS1_10collective13CollectiveMmaINS1_35MainloopSm100TmaUmmaWarpSpecializedILi6ELi2ELi4ENS5_IJNS4_1CILi1EEESB_SB_EEEEENS5_IJNSA_ILi128EEESE_SE_EEENS_12float_e5m2_tENS5_IJlSB_lEEESG_NS5_IJSB_llEEENS4_8TiledMMAINS4_8MMA_AtomIJNS4_10MMA_TraitsINS4_19SM100_MMA_F8F6F4_SSEJSG_SG_fSE_SE_NS4_17integral_constantINS4_4UMMA5MajorELSP_0EEENSN_ISP_LSP_1EEENSN_INSO_7ScaleInELSS_0EEEST_EEEEEENS4_6LayoutISC_NS5_IJNSA_ILi0EEESX_SX_EEEEENS5_IJNS4_10UnderscoreES10_S10_EEEEENS4_13SM90_TMA_LOADENS4_14ComposedLayoutINS4_7SwizzleILi3ELi4ELi3EEENS4_18smem_ptr_flag_bitsILi8EEENSW_INS5_IJNSA_ILi8EEESE_EEENS5_IJSE_SB_EEEEEEEvNS4_8identityES13_NS14_IS16_S18_NSW_INS5_IJSE_S19_EEENS5_IJSB_SE_EEEEEEEvS1E_EENS_8epilogue10collective18CollectiveEpilogueINS1K_23Sm100TmaWarpSpecializedILi2ELi2ELi64ELb0ELb0EEEJSF_NS5_IJNSW_ISE_SB_EENSW_INSA_ILi64EEESB_EEEEESG_SH_SG_SH_NS1K_6fusion15FusionCallbacksIS1O_NS1T_17LinearCombinationISG_fSG_fLNS_15FloatRoundStyleE2EEESF_S1S_JEEENS4_5SM1004TMEM4LOAD26SM100_TMEM_LOAD_32dp32b64xES13_NS14_INS15_ILi2ELi4ELi3EEES18_NSW_INS5_IJS19_S1Q_EEENS5_IJS1Q_SB_EEEEEEENS4_39AutoVectorizingCopyWithAssumedAlignmentILi128EEENS4_14SM90_TMA_STOREES27_S29_S29_EEEvvEEEEvNT_6ParamsE)
        /*08c8*/ 	.short	0x0380
        /*08ca*/ 	.short	0x0800


	//----- nvinfo : EIATTR_SW_WAR
	.align		4
.L_55:
        /*08cc*/ 	.byte	0x04, 0x36
        /*08ce*/ 	.short	(.L_57 - .L_56)
.L_56:
        /*08d0*/ 	.word	0x00000008
.L_57:


//--------------------- .nv.callgraph             --------------------------
	.section	.nv.callgraph,"",@"SHT_CUDA_CALLGRAPH"
	.align	4
	.sectionentsize	8
	.align		4
        /*0000*/ 	.word	0x00000000
	.align		4
        /*0004*/ 	.word	0xffffffff
	.align		4
        /*0008*/ 	.word	index@(_ZN7cutlass13device_kernelINS_4gemm6kernel13GemmUniversalIN4cute5tupleIJiiiiEEENS1_10collective13CollectiveMmaINS1_35MainloopSm100TmaUmmaWarpSpecializedILi6ELi2ELi4ENS5_IJNS4_1CILi1EEESB_SB_EEEEENS5_IJNSA_ILi128EEESE_SE_EEENS_12float_e5m2_tENS5_IJlSB_lEEESG_NS5_IJSB_llEEENS4_8TiledMMAINS4_8MMA_AtomIJNS4_10MMA_TraitsINS4_19SM100_MMA_F8F6F4_SSEJSG_SG_fSE_SE_NS4_17integral_constantINS4_4UMMA5MajorELSP_0EEENSN_ISP_LSP_1EEENSN_INSO_7ScaleInELSS_0EEEST_EEEEEENS4_6LayoutISC_NS5_IJNSA_ILi0EEESX_SX_EEEEENS5_IJNS4_10UnderscoreES10_S10_EEEEENS4_13SM90_TMA_LOADENS4_14ComposedLayoutINS4_7SwizzleILi3ELi4ELi3EEENS4_18smem_ptr_flag_bitsILi8EEENSW_INS5_IJNSA_ILi8EEESE_EEENS5_IJSE_SB_EEEEEEEvNS4_8identityES13_NS14_IS16_S18_NSW_INS5_IJSE_S19_EEENS5_IJSB_SE_EEEEEEEvS1E_EENS_8epilogue10collective18CollectiveEpilogueINS1K_23Sm100TmaWarpSpecializedILi2ELi2ELi64ELb0ELb0EEEJSF_NS5_IJNSW_ISE_SB_EENSW_INSA_ILi64EEESB_EEEEESG_SH_SG_SH_NS1K_6fusion15FusionCallbacksIS1O_NS1T_17LinearCombinationISG_fSG_fLNS_15FloatRoundStyleE2EEESF_S1S_JEEENS4_5SM1004TMEM4LOAD26SM100_TMEM_LOAD_32dp32b64xES13_NS14_INS15_ILi2ELi4ELi3EEES18_NSW_INS5_IJS19_S1Q_EEENS5_IJS1Q_SB_EEEEEEENS4_39AutoVectorizingCopyWithAssumedAlignmentILi128EEENS4_14SM90_TMA_STOREES27_S29_S29_EEEvvEEEEvNT_6ParamsE)
	.align		4
        /*000c*/ 	.word	index@(__assertfail)
	.align		4
        /*0010*/ 	.word	0x00000000
	.align		4
        /*0014*/ 	.word	0xfffffffe
	.align		4
        /*0018*/ 	.word	0x00000000
	.align		4
        /*001c*/ 	.word	0xfffffffd
	.align		4
        /*0020*/ 	.word	0x00000000
	.align		4
        /*0024*/ 	.word	0xfffffffc


//--------------------- .nv.constant4             --------------------------
	.section	.nv.constant4,"a",@progbits
	.align	8
	.align		8
.nv.constant4:
        /*0000*/ 	.dword	__assertfail
	.align		8
        /*0008*/ 	.dword	__unnamed_1
	.align		8
        /*0010*/ 	.dword	__unnamed_2
	.align		8
        /*0018*/ 	.dword	_ZN40_INTERNAL_efc1fb22_4_k_cu_9b7cfa6e_337814cuda3std3__45__cpo5beginE
	.align		8
        /*0020*/ 	.dword	_ZN40_INTERNAL_efc1fb22_4_k_cu_9b7cfa6e_337814cuda3std3__45__cpo3endE
	.align		8
        /*0028*/ 	.dword	_ZN40_INTERNAL_efc1fb22_4_k_cu_9b7cfa6e_337814cuda3std3__45__cpo6cbeginE
	.align		8
        /*0030*/ 	.dword	_ZN40_INTERNAL_efc1fb22_4_k_cu_9b7cfa6e_337814cuda3std3__45__cpo4cendE
	.align		8
        /*0038*/ 	.dword	_ZN40_INTERNAL_efc1fb22_4_k_cu_9b7cfa6e_337814cuda3std3__442_GLOBAL__N__efc1fb22_4_k_cu_9b7cfa6e_337816ignoreE
	.align		8
        /*0040*/ 	.dword	_ZN40_INTERNAL_efc1fb22_4_k_cu_9b7cfa6e_337814cuda3std3__419piecewise_constructE
	.align		8
        /*0048*/ 	.dword	_ZN40_INTERNAL_efc1fb22_4_k_cu_9b7cfa6e_337814cuda3std3__48in_placeE
	.align		8
        /*0050*/ 	.dword	_ZN40_INTERNAL_efc1fb22_4_k_cu_9b7cfa6e_337814cuda3std6ranges3__45__cpo4swapE
	.align		8
        /*0058*/ 	.dword	_ZN40_INTERNAL_efc1fb22_4_k_cu_9b7cfa6e_337814cuda3std6ranges3__45__cpo9iter_moveE
	.align		8
        /*0060*/ 	.dword	_ZN40_INTERNAL_efc1fb22_4_k_cu_9b7cfa6e_337814cute7productE
	.align		8
        /*0068*/ 	.dword	_ZN40_INTERNAL_efc1fb22_4_k_cu_9b7cfa6e_337814cute1_E
	.align		8
        /*0070*/ 	.dword	$str$25
	.align		8
        /*0078*/ 	.dword	$str$26
	.align		8
        /*0080*/ 	.dword	$str$27
	.align		8
        /*0088*/ 	.dword	$str$28


//--------------------- .text._ZN7cutlass13device_kernelINS_4gemm6kernel13GemmUniversalIN4cute5tupleIJiiiiEEENS1_10collective13CollectiveMmaINS1_35MainloopSm100TmaUmmaWarpSpecializedILi6ELi2ELi4ENS5_IJNS4_1CILi1EEESB_SB_EEEEENS5_IJNSA_ILi128EEESE_SE_EEENS_12float_e5m2_tENS5_IJlSB_lEEESG_NS5_IJSB_llEEENS4_8TiledMMAINS4_8MMA_AtomIJNS4_10MMA_TraitsINS4_19SM100_MMA_F8F6F4_SSEJSG_SG_fSE_SE_NS4_17integral_constantINS4_4UMMA5MajorELSP_0EEENSN_ISP_LSP_1EEENSN_INSO_7ScaleInELSS_0EEEST_EEEEEENS4_6LayoutISC_NS5_IJNSA_ILi0EEESX_SX_EEEEENS5_IJNS4_10UnderscoreES10_S10_EEEEENS4_13SM90_TMA_LOADENS4_14ComposedLayoutINS4_7SwizzleILi3ELi4ELi3EEENS4_18smem_ptr_flag_bitsILi8EEENSW_INS5_IJNSA_ILi8EEESE_EEENS5_IJSE_SB_EEEEEEEvNS4_8identityES13_NS14_IS16_S18_NSW_INS5_IJSE_S19_EEENS5_IJSB_SE_EEEEEEEvS1E_EENS_8epilogue10collective18CollectiveEpilogueINS1K_23Sm100TmaWarpSpecializedILi2ELi2ELi64ELb0ELb0EEEJSF_NS5_IJNSW_ISE_SB_EENSW_INSA_ILi64EEESB_EEEEESG_SH_SG_SH_NS1K_6fusion15FusionCallbacksIS1O_NS1T_17LinearCombinationISG_fSG_fLNS_15FloatRoundStyleE2EEESF_S1S_JEEENS4_5SM1004TMEM4LOAD26SM100_TMEM_LOAD_32dp32b64xES13_NS14_INS15_ILi2ELi4ELi3EEES18_NSW_INS5_IJS19_S1Q_EEENS5_IJS1Q_SB_EEEEEEENS4_39AutoVectorizingCopyWithAssumedAlignmentILi128EEENS4_14SM90_TMA_STOREES27_S29_S29_EEEvvEEEEvNT_6ParamsE --------------------------
	.section	.text._ZN7cutlass13device_kernelINS_4gemm6kernel13GemmUniversalIN4cute5tupleIJiiiiEEENS1_10collective13CollectiveMmaINS1_35MainloopSm100TmaUmmaWarpSpecializedILi6ELi2ELi4ENS5_IJNS4_1CILi1EEESB_SB_EEEEENS5_IJNSA_ILi128EEESE_SE_EEENS_12float_e5m2_tENS5_IJlSB_lEEESG_NS5_IJSB_llEEENS4_8TiledMMAINS4_8MMA_AtomIJNS4_10MMA_TraitsINS4_19SM100_MMA_F8F6F4_SSEJSG_SG_fSE_SE_NS4_17integral_constantINS4_4UMMA5MajorELSP_0EEENSN_ISP_LSP_1EEENSN_INSO_7ScaleInELSS_0EEEST_EEEEEENS4_6LayoutISC_NS5_IJNSA_ILi0EEESX_SX_EEEEENS5_IJNS4_10UnderscoreES10_S10_EEEEENS4_13SM90_TMA_LOADENS4_14ComposedLayoutINS4_7SwizzleILi3ELi4ELi3EEENS4_18smem_ptr_flag_bitsILi8EEENSW_INS5_IJNSA_ILi8EEESE_EEENS5_IJSE_SB_EEEEEEEvNS4_8identityES13_NS14_IS16_S18_NSW_INS5_IJSE_S19_EEENS5_IJSB_SE_EEEEEEEvS1E_EENS_8epilogue10collective18CollectiveEpilogueINS1K_23Sm100TmaWarpSpecializedILi2ELi2ELi64ELb0ELb0EEEJSF_NS5_IJNSW_ISE_SB_EENSW_INSA_ILi64EEESB_EEEEESG_SH_SG_SH_NS1K_6fusion15FusionCallbacksIS1O_NS1T_17LinearCombinationISG_fSG_fLNS_15FloatRoundStyleE2EEESF_S1S_JEEENS4_5SM1004TMEM4LOAD26SM100_TMEM_LOAD_32dp32b64xES13_NS14_INS15_ILi2ELi4ELi3EEES18_NSW_INS5_IJS19_S1Q_EEENS5_IJS1Q_SB_EEEEEEENS4_39AutoVectorizingCopyWithAssumedAlignmentILi128EEENS4_14SM90_TMA_STOREES27_S29_S29_EEEvvEEEEvNT_6ParamsE,"ax",@progbits
	.align	128
.text._ZN7cutlass13device_kernelINS_4gemm6kernel13GemmUniversalIN4cute5tupleIJiiiiEEENS1_10collective13CollectiveMmaINS1_35MainloopSm100TmaUmmaWarpSpecializedILi6ELi2ELi4ENS5_IJNS4_1CILi1EEESB_SB_EEEEENS5_IJNSA_ILi128EEESE_SE_EEENS_12float_e5m2_tENS5_IJlSB_lEEESG_NS5_IJSB_llEEENS4_8TiledMMAINS4_8MMA_AtomIJNS4_10MMA_TraitsINS4_19SM100_MMA_F8F6F4_SSEJSG_SG_fSE_SE_NS4_17integral_constantINS4_4UMMA5MajorELSP_0EEENSN_ISP_LSP_1EEENSN_INSO_7ScaleInELSS_0EEEST_EEEEEENS4_6LayoutISC_NS5_IJNSA_ILi0EEESX_SX_EEEEENS5_IJNS4_10UnderscoreES10_S10_EEEEENS4_13SM90_TMA_LOADENS4_14ComposedLayoutINS4_7SwizzleILi3ELi4ELi3EEENS4_18smem_ptr_flag_bitsILi8EEENSW_INS5_IJNSA_ILi8EEESE_EEENS5_IJSE_SB_EEEEEEEvNS4_8identityES13_NS14_IS16_S18_NSW_INS5_IJSE_S19_EEENS5_IJSB_SE_EEEEEEEvS1E_EENS_8epilogue10collective18CollectiveEpilogueINS1K_23Sm100TmaWarpSpecializedILi2ELi2ELi64ELb0ELb0EEEJSF_NS5_IJNSW_ISE_SB_EENSW_INSA_ILi64EEESB_EEEEESG_SH_SG_SH_NS1K_6fusion15FusionCallbacksIS1O_NS1T_17LinearCombinationISG_fSG_fLNS_15FloatRoundStyleE2EEESF_S1S_JEEENS4_5SM1004TMEM4LOAD26SM100_TMEM_LOAD_32dp32b64xES13_NS14_INS15_ILi2ELi4ELi3EEES18_NSW_INS5_IJS19_S1Q_EEENS5_IJS1Q_SB_EEEEEEENS4_39AutoVectorizingCopyWithAssumedAlignmentILi128EEENS4_14SM90_TMA_STOREES27_S29_S29_EEEvvEEEEvNT_6ParamsE:
        .type           _ZN7cutlass13device_kernelINS_4gemm6kernel13GemmUniversalIN4cute5tupleIJiiiiEEENS1_10collective13CollectiveMmaINS1_35MainloopSm100TmaUmmaWarpSpecializedILi6ELi2ELi4ENS5_IJNS4_1CILi1EEESB_SB_EEEEENS5_IJNSA_ILi128EEESE_SE_EEENS_12float_e5m2_tENS5_IJlSB_lEEESG_NS5_IJSB_llEEENS4_8TiledMMAINS4_8MMA_AtomIJNS4_10MMA_TraitsINS4_19SM100_MMA_F8F6F4_SSEJSG_SG_fSE_SE_NS4_17integral_constantINS4_4UMMA5MajorELSP_0EEENSN_ISP_LSP_1EEENSN_INSO_7ScaleInELSS_0EEEST_EEEEEENS4_6LayoutISC_NS5_IJNSA_ILi0EEESX_SX_EEEEENS5_IJNS4_10UnderscoreES10_S10_EEEEENS4_13SM90_TMA_LOADENS4_14ComposedLayoutINS4_7SwizzleILi3ELi4ELi3EEENS4_18smem_ptr_flag_bitsILi8EEENSW_INS5_IJNSA_ILi8EEESE_EEENS5_IJSE_SB_EEEEEEEvNS4_8identityES13_NS14_IS16_S18_NSW_INS5_IJSE_S19_EEENS5_IJSB_SE_EEEEEEEvS1E_EENS_8epilogue10collective18CollectiveEpilogueINS1K_23Sm100TmaWarpSpecializedILi2ELi2ELi64ELb0ELb0EEEJSF_NS5_IJNSW_ISE_SB_EENSW_INSA_ILi64EEESB_EEEEESG_SH_SG_SH_NS1K_6fusion15FusionCallbacksIS1O_NS1T_17LinearCombinationISG_fSG_fLNS_15FloatRoundStyleE2EEESF_S1S_JEEENS4_5SM1004TMEM4LOAD26SM100_TMEM_LOAD_32dp32b64xES13_NS14_INS15_ILi2ELi4ELi3EEES18_NSW_INS5_IJS19_S1Q_EEENS5_IJS1Q_SB_EEEEEEENS4_39AutoVectorizingCopyWithAssumedAlignmentILi128EEENS4_14SM90_TMA_STOREES27_S29_S29_EEEvvEEEEvNT_6ParamsE,@function
        .size           _ZN7cutlass13device_kernelINS_4gemm6kernel13GemmUniversalIN4cute5tupleIJiiiiEEENS1_10collective13CollectiveMmaINS1_35MainloopSm100TmaUmmaWarpSpecializedILi6ELi2ELi4ENS5_IJNS4_1CILi1EEESB_SB_EEEEENS5_IJNSA_ILi128EEESE_SE_EEENS_12float_e5m2_tENS5_IJlSB_lEEESG_NS5_IJSB_llEEENS4_8TiledMMAINS4_8MMA_AtomIJNS4_10MMA_TraitsINS4_19SM100_MMA_F8F6F4_SSEJSG_SG_fSE_SE_NS4_17integral_constantINS4_4UMMA5MajorELSP_0EEENSN_ISP_LSP_1EEENSN_INSO_7ScaleInELSS_0EEEST_EEEEEENS4_6LayoutISC_NS5_IJNSA_ILi0EEESX_SX_EEEEENS5_IJNS4_10UnderscoreES10_S10_EEEEENS4_13SM90_TMA_LOADENS4_14ComposedLayoutINS4_7SwizzleILi3ELi4ELi3EEENS4_18smem_ptr_flag_bitsILi8EEENSW_INS5_IJNSA_ILi8EEESE_EEENS5_IJSE_SB_EEEEEEEvNS4_8identityES13_NS14_IS16_S18_NSW_INS5_IJSE_S19_EEENS5_IJSB_SE_EEEEEEEvS1E_EENS_8epilogue10collective18CollectiveEpilogueINS1K_23Sm100TmaWarpSpecializedILi2ELi2ELi64ELb0ELb0EEEJSF_NS5_IJNSW_ISE_SB_EENSW_INSA_ILi64EEESB_EEEEESG_SH_SG_SH_NS1K_6fusion15FusionCallbacksIS1O_NS1T_17LinearCombinationISG_fSG_fLNS_15FloatRoundStyleE2EEESF_S1S_JEEENS4_5SM1004TMEM4LOAD26SM100_TMEM_LOAD_32dp32b64xES13_NS14_INS15_ILi2ELi4ELi3EEES18_NSW_INS5_IJS19_S1Q_EEENS5_IJS1Q_SB_EEEEEEENS4_39AutoVectorizingCopyWithAssumedAlignmentILi128EEENS4_14SM90_TMA_STOREES27_S29_S29_EEEvvEEEEvNT_6ParamsE,(.L_x_149 - _ZN7cutlass13device_kernelINS_4gemm6kernel13GemmUniversalIN4cute5tupleIJiiiiEEENS1_10collective13CollectiveMmaINS1_35MainloopSm100TmaUmmaWarpSpecializedILi6ELi2ELi4ENS5_IJNS4_1CILi1EEESB_SB_EEEEENS5_IJNSA_ILi128EEESE_SE_EEENS_12float_e5m2_tENS5_IJlSB_lEEESG_NS5_IJSB_llEEENS4_8TiledMMAINS4_8MMA_AtomIJNS4_10MMA_TraitsINS4_19SM100_MMA_F8F6F4_SSEJSG_SG_fSE_SE_NS4_17integral_constantINS4_4UMMA5MajorELSP_0EEENSN_ISP_LSP_1EEENSN_INSO_7ScaleInELSS_0EEEST_EEEEEENS4_6LayoutISC_NS5_IJNSA_ILi0EEESX_SX_EEEEENS5_IJNS4_10UnderscoreES10_S10_EEEEENS4_13SM90_TMA_LOADENS4_14ComposedLayoutINS4_7SwizzleILi3ELi4ELi3EEENS4_18smem_ptr_flag_bitsILi8EEENSW_INS5_IJNSA_ILi8EEESE_EEENS5_IJSE_SB_EEEEEEEvNS4_8identityES13_NS14_IS16_S18_NSW_INS5_IJSE_S19_EEENS5_IJSB_SE_EEEEEEEvS1E_EENS_8epilogue10collective18CollectiveEpilogueINS1K_23Sm100TmaWarpSpecializedILi2ELi2ELi64ELb0ELb0EEEJSF_NS5_IJNSW_ISE_SB_EENSW_INSA_ILi64EEESB_EEEEESG_SH_SG_SH_NS1K_6fusion15FusionCallbacksIS1O_NS1T_17LinearCombinationISG_fSG_fLNS_15FloatRoundStyleE2EEESF_S1S_JEEENS4_5SM1004TMEM4LOAD26SM100_TMEM_LOAD_32dp32b64xES13_NS14_INS15_ILi2ELi4ELi3EEES18_NSW_INS5_IJS19_S1Q_EEENS5_IJS1Q_SB_EEEEEEENS4_39AutoVectorizingCopyWithAssumedAlignmentILi128EEENS4_14SM90_TMA_STOREES27_S29_S29_EEEvvEEEEvNT_6ParamsE)
        .other          _ZN7cutlass13device_kernelINS_4gemm6kernel13GemmUniversalIN4cute5tupleIJiiiiEEENS1_10collective13CollectiveMmaINS1_35MainloopSm100TmaUmmaWarpSpecializedILi6ELi2ELi4ENS5_IJNS4_1CILi1EEESB_SB_EEEEENS5_IJNSA_ILi128EEESE_SE_EEENS_12float_e5m2_tENS5_IJlSB_lEEESG_NS5_IJSB_llEEENS4_8TiledMMAINS4_8MMA_AtomIJNS4_10MMA_TraitsINS4_19SM100_MMA_F8F6F4_SSEJSG_SG_fSE_SE_NS4_17integral_constantINS4_4UMMA5MajorELSP_0EEENSN_ISP_LSP_1EEENSN_INSO_7ScaleInELSS_0EEEST_EEEEEENS4_6LayoutISC_NS5_IJNSA_ILi0EEESX_SX_EEEEENS5_IJNS4_10UnderscoreES10_S10_EEEEENS4_13SM90_TMA_LOADENS4_14ComposedLayoutINS4_7SwizzleILi3ELi4ELi3EEENS4_18smem_ptr_flag_bitsILi8EEENSW_INS5_IJNSA_ILi8EEESE_EEENS5_IJSE_SB_EEEEEEEvNS4_8identityES13_NS14_IS16_S18_NSW_INS5_IJSE_S19_EEENS5_IJSB_SE_EEEEEEEvS1E_EENS_8epilogue10collective18CollectiveEpilogueINS1K_23Sm100TmaWarpSpecializedILi2ELi2ELi64ELb0ELb0EEEJSF_NS5_IJNSW_ISE_SB_EENSW_INSA_ILi64EEESB_EEEEESG_SH_SG_SH_NS1K_6fusion15FusionCallbacksIS1O_NS1T_17LinearCombinationISG_fSG_fLNS_15FloatRoundStyleE2EEESF_S1S_JEEENS4_5SM1004TMEM4LOAD26SM100_TMEM_LOAD_32dp32b64xES13_NS14_INS15_ILi2ELi4ELi3EEES18_NSW_INS5_IJS19_S1Q_EEENS5_IJS1Q_SB_EEEEEEENS4_39AutoVectorizingCopyWithAssumedAlignmentILi128EEENS4_14SM90_TMA_STOREES27_S29_S29_EEEvvEEEEvNT_6ParamsE,@"STO_CUDA_ENTRY STV_DEFAULT"
_ZN7cutlass13device_kernelINS_4gemm6kernel13GemmUniversalIN4cute5tupleIJiiiiEEENS1_10collective13CollectiveMmaINS1_35MainloopSm100TmaUmmaWarpSpecializedILi6ELi2ELi4ENS5_IJNS4_1CILi1EEESB_SB_EEEEENS5_IJNSA_ILi128EEESE_SE_EEENS_12float_e5m2_tENS5_IJlSB_lEEESG_NS5_IJSB_llEEENS4_8TiledMMAINS4_8MMA_AtomIJNS4_10MMA_TraitsINS4_19SM100_MMA_F8F6F4_SSEJSG_SG_fSE_SE_NS4_17integral_constantINS4_4UMMA5MajorELSP_0EEENSN_ISP_LSP_1EEENSN_INSO_7ScaleInELSS_0EEEST_EEEEEENS4_6LayoutISC_NS5_IJNSA_ILi0EEESX_SX_EEEEENS5_IJNS4_10UnderscoreES10_S10_EEEEENS4_13SM90_TMA_LOADENS4_14ComposedLayoutINS4_7SwizzleILi3ELi4ELi3EEENS4_18smem_ptr_flag_bitsILi8EEENSW_INS5_IJNSA_ILi8EEESE_EEENS5_IJSE_SB_EEEEEEEvNS4_8identityES13_NS14_IS16_S18_NSW_INS5_IJSE_S19_EEENS5_IJSB_SE_EEEEEEEvS1E_EENS_8epilogue10collective18CollectiveEpilogueINS1K_23Sm100TmaWarpSpecializedILi2ELi2ELi64ELb0ELb0EEEJSF_NS5_IJNSW_ISE_SB_EENSW_INSA_ILi64EEESB_EEEEESG_SH_SG_SH_NS1K_6fusion15FusionCallbacksIS1O_NS1T_17LinearCombinationISG_fSG_fLNS_15FloatRoundStyleE2EEESF_S1S_JEEENS4_5SM1004TMEM4LOAD26SM100_TMEM_LOAD_32dp32b64xES13_NS14_INS15_ILi2ELi4ELi3EEES18_NSW_INS5_IJS19_S1Q_EEENS5_IJS1Q_SB_EEEEEEENS4_39AutoVectorizingCopyWithAssumedAlignmentILi128EEENS4_14SM90_TMA_STOREES27_S29_S29_EEEvvEEEEvNT_6ParamsE:
[----:B------:R-:W1:Y:S01]  /*0000*/  LDC R1, c[0x0][0x37c] ;  /* 0x0000df00ff017b82 */ /* 0x000e620000000800 */
[----:B------:R-:W2:Y:S01]  /*0010*/  S2R R189, SR_TID.X ;  /* 0x0000000000bd7919 */ /* 0x000ea20000002100 */
[----:B------:R-:W3:Y:S01]  /*0020*/  LDCU.64 UR4, c[0x0][0x890] ;  /* 0x00011200ff0477ac */ /* 0x000ee20008000a00 */
[----:B------:R-:W-:Y:S02]  /*0030*/  PRMT R171, RZ, 0x7610, R171 ;  /* 0x00007610ffab7816 */ /* 0x000fe400000000ab */
[----:B------:R-:W-:Y:S01]  /*0040*/  ELECT P5, URZ, PT ;  /* 0x0000000000ff782f */ /* 0x000fe200038a0000 */
[----:B------:R-:W4:Y:S01]  /*0050*/  LDCU.64 UR46, c[0x0][0x358] ;  /* 0x00006b00ff2e77ac */ /* 0x000f220008000a00 */
[----:B---3--:R-:W-:-:S04]  /*0060*/  UISETP.NE.U32.AND UP0, UPT, UR4, URZ, UPT ;  /* 0x000000ff0400728c */ /* 0x008fc8000bf05070 */
[----:B------:R-:W-:Y:S01]  /*0070*/  UISETP.NE.AND.EX UP0, UPT, UR5, URZ, UPT, UP0 ;  /* 0x000000ff0500728c */ /* 0x000fe2000bf05300 */
[----:B--2---:R-:W-:-:S05]  /*0080*/  SHF.R.U32.HI R173, RZ, 0x5, R189 ;  /* 0x00000005ffad7819 */ /* 0x004fca00000116bd */
[----:B------:R-:W2:Y:S02]  /*0090*/  SHFL.IDX PT, R0, R173, RZ, 0x1f ;  /* 0x00001fffad007589 */ /* 0x000ea400000e0000 */
[----:B--2---:R-:W-:Y:S01]  /*00a0*/  R2UR UR8, R0 ;  /* 0x00000000000872ca */ /* 0x004fe200000e0000 */
[----:B-1--4-:R-:W-:-:S14]  /*00b0*/  BRA.U UP0, `(.L_x_0) ;  /* 0x00000001002c7547 */ /* 0x012fdc000b800000 */
[----:B------:R-:W1:Y:S02]  /*00c0*/  LDCU.64 UR6, c[0x0][0x888] ;  /* 0x00011100ff0677ac */ /* 0x000e640008000a00 */
[----:B-1----:R-:W-:-:S04]  /*00d0*/  UISETP.NE.U32.AND UP0, UPT, UR6, URZ, UPT ;  /* 0x000000ff0600728c */ /* 0x002fc8000bf05070 */
[----:B------:R-:W-:-:S09]  /*00e0*/  UISETP.NE.AND.EX UP0, UPT, UR7, URZ, UPT, UP0 ;  /* 0x000000ff0700728c */ /* 0x000fd2000bf05300 */
[----:B------:R-:W-:Y:S05]  /*00f0*/  BRA.U !UP0, `(.L_x_1) ;  /* 0x0000000108107547 */ /* 0x000fea000b800000 */
[----:B------:R-:W1:Y:S02]  /*0100*/  LDC.64 R2, c[0x0][0x888] ;  /* 0x00022200ff027b82 */ /* 0x000e640000000a00 */
[----:B-1----:R1:W5:Y:S01]  /*0110*/  LDG.E R81, desc[UR46][R2.64] ;  /* 0x0000002e02517981 */ /* 0x002362000c1e1900 */
[----:B------:R-:W-:Y:S01]  /*0120*/  HFMA2 R171, -RZ, RZ, 0, 5.9604644775390625e-08 ;  /* 0x00000001ffab7431 */ /* 0x000fe200000001ff */
[----:B------:R-:W-:Y:S05]  /*0130*/  BRA `(.L_x_0) ;  /* 0x00000000000c7947 */ /* 0x000fea0003800000 */
.L_x_1:
[----:B------:R-:W1:Y:S01]  /*0140*/  LDCU UR6, c[0x0][0x880] ;  /* 0x00011000ff0677ac */ /* 0x000e620008000800 */
[----:B------:R-:W-:Y:S01]  /*0150*/  HFMA2 R171, -RZ, RZ, 0, 5.9604644775390625e-08 ;  /* 0x00000001ffab7431 */ /* 0x000fe200000001ff */
[----:B-1----:R-:W-:-:S07]  /*0160*/  MOV R81, UR6 ;  /* 0x0000000600517c02 */ /* 0x002fce0008000f00 */
.L_x_0:
[----:B------:R-:W2:Y:S02]  /*0170*/  LDCU.64 UR6, c[0x0][0x8b0] ;  /* 0x00011600ff0677ac */ /* 0x000ea40008000a00 */
[----:B--2---:R-:W-:-:S04]  /*0180*/  UISETP.NE.U32.AND UP0, UPT, UR6, URZ, UPT ;  /* 0x000000ff0600728c */ /* 0x004fc8000bf05070 */
[----:B------:R-:W-:-:S09]  /*0190*/  UISETP.NE.AND.EX UP0, UPT, UR7, URZ, UPT, UP0 ;  /* 0x000000ff0700728c */ /* 0x000fd2000bf05300 */
[----:B------:R-:W-:Y:S05]  /*01a0*/  BRA.U UP0, `(.L_x_2) ;  /* 0x0000000100247547 */ /* 0x000fea000b800000 */
[----:B------:R-:W2:Y:S02]  /*01b0*/  LDCU.64 UR6, c[0x0][0x8a8] ;  /* 0x00011500ff0677ac */ /* 0x000ea40008000a00 */
[----:B--2---:R-:W-:-:S04]  /*01c0*/  UISETP.NE.U32.AND UP0, UPT, UR6, URZ, UPT ;  /* 0x000000ff0600728c */ /* 0x004fc8000bf05070 */
[----:B------:R-:W-:-:S09]  /*01d0*/  UISETP.NE.AND.EX UP0, UPT, UR7, URZ, UPT, UP0 ;  /* 0x000000ff0700728c */ /* 0x000fd2000bf05300 */
[----:B------:R-:W-:Y:S05]  /*01e0*/  BRA.U !UP0, `(.L_x_3) ;  /* 0x00000001080c7547 */ /* 0x000fea000b800000 */
[----:B------:R-:W2:Y:S02]  /*01f0*/  LDC.64 R78, c[0x0][0x8a8] ;  /* 0x00022a00ff4e7b82 */ /* 0x000ea40000000a00 */
[----:B--2---:R2:W5:Y:S01]  /*0200*/  LDG.E R78, desc[UR46][R78.64] ;  /* 0x0000002e4e4e7981 */ /* 0x004562000c1e1900 */
[----:B------:R-:W-:Y:S05]  /*0210*/  BRA `(.L_x_2) ;  /* 0x0000000000087947 */ /* 0x000fea0003800000 */
.L_x_3:
[----:B------:R-:W2:Y:S02]  /*0220*/  LDCU UR6, c[0x0][0x8a0] ;  /* 0x00011400ff0677ac */ /* 0x000ea40008000800 */
[----:B--2---:R-:W-:Y:S02]  /*0230*/  MOV R78, UR6 ;  /* 0x00000006004e7c02 */ /* 0x004fe40008000f00 */
.L_x_2:
[----:B------:R-:W-:Y:S01]  /*0240*/  IMAD.U32 R0, RZ, RZ, UR8 ;  /* 0x00000008ff007e24 */ /* 0x000fe2000f8e00ff */
[----:B------:R-:W-:Y:S04]  /*0250*/  BSSY.RECONVERGENT B0, `(.L_x_4) ;  /* 0x000000c000007945 */ /* 0x000fe80003800200 */
[C---:B------:R-:W-:Y:S02]  /*0260*/  ISETP.NE.OR P1, PT, R0.reuse, 0x1, !P5 ;  /* 0x000000010000780c */ /* 0x040fe40006f25670 */
[----:B------:R-:W-:-:S11]  /*0270*/  ISETP.NE.OR P0, PT, R0, 0x3, !P5 ;  /* 0x000000030000780c */ /* 0x000fd60006f05670 */
[----:B------:R-:W-:Y:S05]  /*0280*/  @P1 BRA `(.L_x_5) ;  /* 0x0000000000201947 */ /* 0x000fea0003800000 */
[----:B------:R-:W3:Y:S02]  /*0290*/  LDCU.64 UR6, c[0x0][0x348] ;  /* 0x00006900ff0677ac */ /* 0x000ee40008000a00 */
[----:B---3--:R-:W-:Y:S02]  /*02a0*/  UIADD3 UR10, UP1, UPT, UR6, 0x80, URZ ;  /* 0x00000080060a7890 */ /* 0x008fe4000ff3e0ff */
[----:B------:R-:W-:Y:S02]  /*02b0*/  UIADD3 UR6, UP0, UPT, UR6, 0x180, URZ ;  /* 0x0000018006067890 */ /* 0x000fe4000ff1e0ff */
[----:B------:R-:W-:Y:S02]  /*02c0*/  UIADD3.X UR11, UPT, UPT, URZ, UR7, URZ, UP1, !UPT ;  /* 0x00000007ff0b7290 */ /* 0x000fe40008ffe4ff */
[----:B------:R-:W-:-:S07]  /*02d0*/  UIADD3.X UR7, UPT, UPT, URZ, UR7, URZ, UP0, !UPT ;  /* 0x00000007ff077290 */ /* 0x000fce00087fe4ff */
[----:B------:R3:W-:Y:S02]  /*02e0*/  UTMACCTL.PF [UR10] ;  /* 0x000000000a0079b9 */ /* 0x0007e40008040000 */
[----:B------:R3:W-:Y:S02]  /*02f0*/  UTMACCTL.PF [UR6] ;  /* 0x00000000060079b9 */ /* 0x0007e40008040000 */
[----:B---3--:R-:W-:Y:S01]  /*0300*/  NOP ;  /* 0x0000000000007918 */ /* 0x008fe20000000000 */
.L_x_5:
[----:B------:R-:W-:Y:S05]  /*0310*/  BSYNC.RECONVERGENT B0 ;  /* 0x0000000000007941 */ /* 0x000fea0003800200 */
.L_x_4:
[----:B------:R-:W-:Y:S04]  /*0320*/  BSSY.RECONVERGENT B0, `(.L_x_6) ;  /* 0x000000a000007945 */ /* 0x000fe80003800200 */
        /* <DEDUP_REMOVED lines=9> */
.L_x_7:
[----:B------:R-:W-:Y:S05]  /*03c0*/  BSYNC.RECONVERGENT B0 ;  /* 0x0000000000007941 */ /* 0x000fea0003800200 */
.L_x_6:
[----:B------:R-:W3:Y:S01]  /*03d0*/  LDCU.64 UR6, c[0x0][0x888] ;  /* 0x00011100ff0677ac */ /* 0x000ee20008000a00 */
[----:B------:R-:W-:Y:S02]  /*03e0*/  UISETP.EQ.U32.AND UP1, UPT, UR4, URZ, UPT ;  /* 0x000000ff0400728c */ /* 0x000fe4000bf22070 */
[----:B------:R-:W-:Y:S02]  /*03f0*/  UPLOP3.LUT UP2, UPT, UPT, UPT, UPT, 0x80, 0x8 ;  /* 0x000000000008789c */ /* 0x000fe40003f4f070 */
[----:B---3--:R-:W-:-:S04]  /*0400*/  UISETP.NE.U32.AND UP0, UPT, UR6, URZ, UPT ;  /* 0x000000ff0600728c */ /* 0x008fc8000bf05070 */
[----:B------:R-:W-:-:S04]  /*0410*/  UISETP.NE.AND.EX UP0, UPT, UR7, URZ, UPT, UP0 ;  /* 0x000000ff0700728c */ /* 0x000fc8000bf05300 */
[----:B------:R-:W-:-:S04]  /*0420*/  UISETP.EQ.OR.EX UP3, UPT, UR5, URZ, !UP0, UP1 ;  /* 0x000000ff0500728c */ /* 0x000fc8000c762710 */
[----:B------:R-:W-:-:S05]  /*0430*/  UP2UR UR50, UPR, URZ, 0x8 ;  /* 0x00000008ff327883 */ /* 0x000fca0008000000 */
[----:B------:R-:W-:Y:S07]  /*0440*/  BRA.U !UP3, `(.L_x_8) ;  /* 0x000000010b207547 */ /* 0x000fee000b800000 */
[----:B------:R-:W-:Y:S01]  /*0450*/  UISETP.NE.U32.AND UP2, UPT, UR4, URZ, UPT ;  /* 0x000000ff0400728c */ /* 0x000fe2000bf45070 */
[----:B-----5:R-:W-:Y:S01]  /*0460*/  FSETP.NEU.AND P0, PT, R81, RZ, PT ;  /* 0x000000ff5100720b */ /* 0x020fe20003f0d000 */
[----:B------:R-:W-:Y:S02]  /*0470*/  USEL UR4, URZ, 0xffffffff, UP0 ;  /* 0xffffffffff047887 */ /* 0x000fe40008000000 */
[----:B------:R-:W-:-:S10]  /*0480*/  UISETP.NE.AND.EX UP2, UPT, UR5, URZ, UPT, UP2 ;  /* 0x000000ff0500728c */ /* 0x000fd4000bf45320 */
[----:B------:R-:W-:Y:S01]  /*0490*/  VOTEU.ANY UP1, P0 ;  /* 0x0000000000ff7886 */ /* 0x000fe20000020100 */
[----:B------:R-:W-:-:S04]  /*04a0*/  @!UP2 USEL UR4, URZ, 0xffffffff, UP1 ;  /* 0xffffffffff04a887 */ /* 0x000fc80008800000 */
[----:B------:R-:W-:-:S04]  /*04b0*/  ULOP3.LUT UR4, UR4, 0x1, URZ, 0xc0, !UPT ;  /* 0x0000000104047892 */ /* 0x000fc8000f8ec0ff */
[----:B------:R-:W-:-:S11]  /*04c0*/  UISETP.NE.U32.AND UP2, UPT, UR4, 0x1, UPT ;  /* 0x000000010400788c */ /* 0x000fd6000bf45070 */
.L_x_8:
[----:B-1----:R-:W1:Y:S01]  /*04d0*/  SHFL.IDX PT, R2, R173, RZ, 0x1f ;  /* 0x00001fffad027589 */ /* 0x002e6200000e0000 */
[----:B------:R-:W-:-:S04]  /*04e0*/  UISETP.NE.AND UP1, UPT, UR8, 0x2, UPT ;  /* 0x000000020800788c */ /* 0x000fc8000bf25270 */
[----:B------:R-:W-:Y:S01]  /*04f0*/  USEL UR6, URZ, 0x1, UP1 ;  /* 0x00000001ff067887 */ /* 0x000fe20008800000 */
[----:B-1----:R-:W-:-:S13]  /*0500*/  ISETP.NE.AND P0, PT, R2, RZ, PT ;  /* 0x000000ff0200720c */ /* 0x002fda0003f05270 */
[----:B------:R-:W-:Y:S05]  /*0510*/  @P0 BRA `(.L_x_9) ;  /* 0x0000000000580947 */ /* 0x000fea0003800000 */
[----:B------:R-:W1:Y:S01]  /*0520*/  S2UR UR5, SR_CgaCtaId ;  /* 0x00000000000579c3 */ /* 0x000e620000008800 */
[----:B------:R-:W-:Y:S01]  /*0530*/  UMOV UR7, 0x400 ;  /* 0x0000040000077882 */ /* 0x000fe20000000000 */
[----:B------:R-:W-:Y:S01]  /*0540*/  UMOV UR4, 0x1 ;  /* 0x0000000100047882 */ /* 0x000fe20000000000 */
[----:B------:R-:W-:Y:S01]  /*0550*/  ELECT P0, URZ, PT ;  /* 0x0000000000ff782f */ /* 0x000fe20003800000 */
[----:B------:R-:W-:-:S04]  /*0560*/  UIADD3 UR10, UPT, UPT, -UR4, 0x100000, URZ ;  /* 0x00100000040a7890 */ /* 0x000fc8000fffe1ff */
[----:B------:R-:W-:Y:S02]  /*0570*/  USHF.L.U32 UR11, UR10, 0xb, URZ ;  /* 0x0000000b0a0b7899 */ /* 0x000fe400080006ff */
[----:B------:R-:W-:Y:S02]  /*0580*/  USHF.L.U32 UR10, UR10, 0x1, URZ ;  /* 0x000000010a0a7899 */ /* 0x000fe400080006ff */
[----:B-1----:R-:W-:Y:S01]  /*0590*/  ULEA UR5, UR5, UR7, 0x18 ;  /* 0x0000000705057291 */ /* 0x002fe2000f8ec0ff */
[----:B------:R-:W1:Y:S11]  /*05a0*/  FENCE.VIEW.ASYNC.S ;  /* 0x00000000000073c6 */ /* 0x000e760000000000 */
[----:B-1----:R1:W3:Y:S01]  /*05b0*/  SYNCS.EXCH.64 URZ, [UR5], UR10 ;  /* 0x0000000a05ff75b2 */ /* 0x0022e20008000100 */
[----:B------:R1:W4:Y:S01]  /*05c0*/  SYNCS.EXCH.64 URZ, [UR5+0x30], UR10 ;  /* 0x0000300a05ff75b2 */ /* 0x0003220008000100 */
[----:B------:R1:W1:Y:S01]  /*05d0*/  SYNCS.EXCH.64 URZ, [UR5+0x8], UR10 ;  /* 0x0000080a05ff75b2 */ /* 0x0002620008000100 */
        /* <DEDUP_REMOVED lines=9> */
[----:B------:R-:W-:Y:S01]  /*0670*/  NOP ;  /* 0x0000000000007918 */ /* 0x000fe20000000000 */
.L_x_9:
[----:B------:R-:W2:Y:S01]  /*0680*/  SHFL.IDX PT, R2, R173, RZ, 0x1f ;  /* 0x00001fffad027589 */ /* 0x000ea200000e0000 */
[----:B------:R-:W-:Y:S01]  /*0690*/  NOP ;  /* 0x0000000000007918 */ /* 0x000fe20000000000 */
[----:B--2---:R-:W-:-:S13]  /*06a0*/  ISETP.NE.AND P0, PT, R2, 0x1, PT ;  /* 0x000000010200780c */ /* 0x004fda0003f05270 */
[----:B------:R-:W-:Y:S05]  /*06b0*/  @P0 BRA `(.L_x_10) ;  /* 0x0000000000480947 */ /* 0x000fea0003800000 */
[----:B------:R-:W2:Y:S01]  /*06c0*/  S2UR UR7, SR_CgaCtaId ;  /* 0x00000000000779c3 */ /* 0x000ea20000008800 */
[----:B------:R-:W-:Y:S01]  /*06d0*/  UMOV UR9, 0x400 ;  /* 0x0000040000097882 */ /* 0x000fe20000000000 */
[----:B-1----:R-:W-:Y:S01]  /*06e0*/  UMOV UR5, 0x20 ;  /* 0x0000002000057882 */ /* 0x002fe20000000000 */
[----:B------:R-:W-:Y:S01]  /*06f0*/  UMOV UR4, 0x80 ;  /* 0x0000008000047882 */ /* 0x000fe20000000000 */
[----:B------:R-:W-:-:S04]  /*0700*/  UIADD3 UR10, UPT, UPT, -UR5, 0x100000, URZ ;  /* 0x00100000050a7890 */ /* 0x000fc8000fffe1ff */
[----:B------:R-:W-:Y:S02]  /*0710*/  USHF.L.U32 UR11, UR10, 0xb, URZ ;  /* 0x0000000b0a0b7899 */ /* 0x000fe400080006ff */
[----:B------:R-:W-:Y:S02]  /*0720*/  USHF.L.U32 UR10, UR10, 0x1, URZ ;  /* 0x000000010a0a7899 */ /* 0x000fe400080006ff */
[----:B------:R-:W-:-:S04]  /*0730*/  UIADD3 UR4, UPT, UPT, -UR4, 0x100000, URZ ;  /* 0x0010000004047890 */ /* 0x000fc8000fffe1ff */
[----:B------:R-:W-:Y:S02]  /*0740*/  USHF.L.U32 UR5, UR4, 0xb, URZ ;  /* 0x0000000b04057899 */ /* 0x000fe400080006ff */
[----:B------:R-:W-:Y:S01]  /*0750*/  USHF.L.U32 UR4, UR4, 0x1, URZ ;  /* 0x0000000104047899 */ /* 0x000fe200080006ff */
[----:B------:R-:W-:Y:S01]  /*0760*/  ELECT P0, URZ, PT ;  /* 0x0000000000ff782f */ /* 0x000fe20003800000 */
[----:B--2---:R-:W-:Y:S01]  /*0770*/  ULEA UR7, UR7, UR9, 0x18 ;  /* 0x0000000907077291 */ /* 0x004fe2000f8ec0ff */
[----:B------:R-:W1:Y:S11]  /*0780*/  FENCE.VIEW.ASYNC.S ;  /* 0x00000000000073c6 */ /* 0x000e760000000000 */
[----:B-1----:R2:W1:Y:S01]  /*0790*/  SYNCS.EXCH.64 URZ, [UR7+0x60], UR10 ;  /* 0x0000600a07ff75b2 */ /* 0x0024620008000100 */
[----:B------:R2:W1:Y:S01]  /*07a0*/  SYNCS.EXCH.64 URZ, [UR7+0x70], UR4 ;  /* 0x0000700407ff75b2 */ /* 0x0004620008000100 */
[----:B------:R2:W1:Y:S01]  /*07b0*/  SYNCS.EXCH.64 URZ, [UR7+0x68], UR10 ;  /* 0x0000680a07ff75b2 */ /* 0x0004620008000100 */
[----:B------:R2:W1:Y:S02]  /*07c0*/  SYNCS.EXCH.64 URZ, [UR7+0x78], UR4 ;  /* 0x0000780407ff75b2 */ /* 0x0004640008000100 */
[----:B--2---:R-:W-:Y:S01]  /*07d0*/  NOP ;  /* 0x0000000000007918 */ /* 0x004fe20000000000 */
.L_x_10:
[----:B------:R-:W2:Y:S01]  /*07e0*/  SHFL.IDX PT, R2, R173, RZ, 0x1f ;  /* 0x00001fffad027589 */ /* 0x000ea200000e0000 */
[----:B------:R-:W-:Y:S01]  /*07f0*/  NOP ;  /* 0x0000000000007918 */ /* 0x000fe20000000000 */
[----:B--2---:R-:W-:-:S13]  /*0800*/  ISETP.NE.AND P0, PT, R2, 0x3, PT ;  /* 0x000000030200780c */ /* 0x004fda0003f05270 */
[----:B------:R-:W-:Y:S05]  /*0810*/  @P0 BRA `(.L_x_11) ;  /* 0x0000000000300947 */ /* 0x000fea0003800000 */
[----:B-1----:R-:W1:Y:S01]  /*0820*/  S2UR UR5, SR_CgaCtaId ;  /* 0x00000000000579c3 */ /* 0x002e620000008800 */
        /* <DEDUP_REMOVED lines=8> */
[----:B-1----:R2:W1:Y:S01]  /*08b0*/  SYNCS.EXCH.64 URZ, [UR5+0x80], UR10 ;  /* 0x0000800a05ff75b2 */ /* 0x0024620008000100 */
[----:B------:R2:W1:Y:S02]  /*08c0*/  SYNCS.EXCH.64 URZ, [UR5+0x88], UR10 ;  /* 0x0000880a05ff75b2 */ /* 0x0004640008000100 */
[----:B--2---:R-:W-:Y:S01]  /*08d0*/  NOP ;  /* 0x0000000000007918 */ /* 0x004fe20000000000 */
.L_x_11:
[----:B------:R-:W2:Y:S01]  /*08e0*/  SHFL.IDX PT, R2, R173, RZ, 0x1f ;  /* 0x00001fffad027589 */ /* 0x000ea200000e0000 */
[----:B------:R-:W-:Y:S01]  /*08f0*/  NOP ;  /* 0x0000000000007918 */ /* 0x000fe20000000000 */
[----:B--2---:R-:W-:-:S13]  /*0900*/  ISETP.NE.AND P0, PT, R2, 0x4, PT ;  /* 0x000000040200780c */ /* 0x004fda0003f05270 */
[----:B------:R-:W-:Y:S05]  /*0910*/  @P0 BRA `(.L_x_12) ;  /* 0x00000000004c0947 */ /* 0x000fea0003800000 */
[----:B-1----:R-:W1:Y:S01]  /*0920*/  S2UR UR5, SR_CgaCtaId ;  /* 0x00000000000579c3 */ /* 0x002e620000008800 */
[----:B------:R-:W-:Y:S01]  /*0930*/  UMOV UR9, 0x100 ;  /* 0x0000010000097882 */ /* 0x000fe20000000000 */
[----:B------:R-:W-:Y:S01]  /*0940*/  UMOV UR7, 0x400 ;  /* 0x0000040000077882 */ /* 0x000fe20000000000 */
[----:B------:R-:W-:Y:S01]  /*0950*/  USEL UR9, UR9, 0xe0, UP2 ;  /* 0x000000e009097887 */ /* 0x000fe20009000000 */
[----:B------:R-:W-:Y:S01]  /*0960*/  UMOV UR4, 0x1 ;  /* 0x0000000100047882 */ /* 0x000fe20000000000 */
[----:B------:R-:W-:Y:S01]  /*0970*/  ELECT P0, URZ, PT ;  /* 0x0000000000ff782f */ /* 0x000fe20003800000 */
[----:B------:R-:W-:-:S04]  /*0980*/  UIADD3 UR10, UPT, UPT, -UR4, 0x100000, URZ ;  /* 0x00100000040a7890 */ /* 0x000fc8000fffe1ff */
[----:B------:R-:W-:Y:S02]  /*0990*/  USHF.L.U32 UR11, UR10, 0xb, URZ ;  /* 0x0000000b0a0b7899 */ /* 0x000fe400080006ff */
[----:B------:R-:W-:Y:S02]  /*09a0*/  USHF.L.U32 UR10, UR10, 0x1, URZ ;  /* 0x000000010a0a7899 */ /* 0x000fe400080006ff */
[----:B------:R-:W-:-:S04]  /*09b0*/  UIADD3 UR12, UPT, UPT, -UR9, 0x100000, URZ ;  /* 0x00100000090c7890 */ /* 0x000fc8000fffe1ff */
[----:B------:R-:W-:Y:S02]  /*09c0*/  USHF.L.U32 UR13, UR12, 0xb, URZ ;  /* 0x0000000b0c0d7899 */ /* 0x000fe400080006ff */
[----:B------:R-:W-:Y:S02]  /*09d0*/  USHF.L.U32 UR12, UR12, 0x1, URZ ;  /* 0x000000010c0c7899 */ /* 0x000fe400080006ff */
[----:B-1----:R-:W-:Y:S01]  /*09e0*/  ULEA UR5, UR5, UR7, 0x18 ;  /* 0x0000000705057291 */ /* 0x002fe2000f8ec0ff */
[----:B------:R-:W1:Y:S11]  /*09f0*/  FENCE.VIEW.ASYNC.S ;  /* 0x00000000000073c6 */ /* 0x000e760000000000 */
[----:B-1----:R2:W1:Y:S01]  /*0a00*/  SYNCS.EXCH.64 URZ, [UR5+0x90], UR10 ;  /* 0x0000900a05ff75b2 */ /* 0x0024620008000100 */
[----:B------:R2:W1:Y:S01]  /*0a10*/  SYNCS.EXCH.64 URZ, [UR5+0xa0], UR12 ;  /* 0x0000a00c05ff75b2 */ /* 0x0004620008000100 */
[----:B------:R2:W1:Y:S01]  /*0a20*/  SYNCS.EXCH.64 URZ, [UR5+0x98], UR10 ;  /* 0x0000980a05ff75b2 */ /* 0x0004620008000100 */
[----:B------:R2:W1:Y:S02]  /*0a30*/  SYNCS.EXCH.64 URZ, [UR5+0xa8], UR12 ;  /* 0x0000a80c05ff75b2 */ /* 0x0004640008000100 */
[----:B--2---:R-:W-:Y:S01]  /*0a40*/  NOP ;  /* 0x0000000000007918 */ /* 0x004fe20000000000 */
.L_x_12:
        /* <DEDUP_REMOVED lines=20> */
[----:B------:R2:W1:Y:S01]  /*0b90*/  SYNCS.EXCH.64 URZ, [UR7+0xd8], UR4 ;  /* 0x0000d80407ff75b2 */ /* 0x0004620008000100 */
[----:B------:R2:W1:Y:S01]  /*0ba0*/  SYNCS.EXCH.64 URZ, [UR7+0xc0], UR10 ;  /* 0x0000c00a07ff75b2 */ /* 0x0004620008000100 */
[----:B------:R2:W1:Y:S01]  /*0bb0*/  SYNCS.EXCH.64 URZ, [UR7+0xe0], UR4 ;  /* 0x0000e00407ff75b2 */ /* 0x0004620008000100 */
[----:B------:R2:W1:Y:S01]  /*0bc0*/  SYNCS.EXCH.64 URZ, [UR7+0xc8], UR10 ;  /* 0x0000c80a07ff75b2 */ /* 0x0004620008000100 */
[----:B------:R2:W1:Y:S02]  /*0bd0*/  SYNCS.EXCH.64 URZ, [UR7+0xe8], UR4 ;  /* 0x0000e80407ff75b2 */ /* 0x0004640008000100 */
[----:B--2---:R-:W-:Y:S01]  /*0be0*/  NOP ;  /* 0x0000000000007918 */ /* 0x004fe20000000000 */
.L_x_13:
        /* <DEDUP_REMOVED lines=18> */
.L_x_14:
[----:B-1----:R-:W1:Y:S01]  /*0d10*/  S2UR UR5, SR_CTAID.X ;  /* 0x00000000000579c3 */ /* 0x002e620000002500 */
[----:B------:R-:W-:-:S05]  /*0d20*/  CS2R.32 R170, SR_CgaSize ;  /* 0x0000000000aa7805 */ /* 0x000fca0000008a00 */
[----:B------:R-:W-:-:S05]  /*0d30*/  IMAD R170, R170, -0xa0, RZ ;  /* 0xffffff60aaaa7824 */ /* 0x000fca00078e02ff */
[----:B------:R-:W-:-:S14]  /*0d40*/  R2UR UR9, R170 ;  /* 0x00000000aa0972ca */ /* 0x000fdc00000e0000 */
[----:B------:R-:W2:Y:S01]  /*0d50*/  LDCU UR9, c[0x0][UR9+0x2b0] ;  /* 0x00005600090977ac */ /* 0x000ea20008000800 */
[----:B------:R-:W-:Y:S01]  /*0d60*/  NOP ;  /* 0x0000000000007918 */ /* 0x000fe20000000000 */
[----:B------:R-:W-:-:S05]  /*0d70*/  CS2R.32 R170, SR_CgaSize ;  /* 0x0000000000aa7805 */ /* 0x000fca0000008a00 */
[----:B------:R-:W-:-:S05]  /*0d80*/  IMAD R170, R170, -0xa0, RZ ;  /* 0xffffff60aaaa7824 */ /* 0x000fca00078e02ff */
[----:B------:R-:W-:-:S14]  /*0d90*/  R2UR UR7, R170 ;  /* 0x00000000aa0772ca */ /* 0x000fdc00000e0000 */
[----:B------:R-:W3:Y:S01]  /*0da0*/  LDCU UR7, c[0x0][UR7+0x2b4] ;  /* 0x00005680070777ac */ /* 0x000ee20008000800 */
[----:B------:R-:W4:Y:S08]  /*0db0*/  S2UR UR4, SR_CTAID.Y ;  /* 0x00000000000479c3 */ /* 0x000f300000002600 */
[----:B------:R-:W3:Y:S01]  /*0dc0*/  LDC R9, c[0x0][0xb24] ;  /* 0x0002c900ff097b82 */ /* 0x000ee20000000800 */
[----:B-1----:R-:W-:-:S02]  /*0dd0*/  I2FP.F32.U32 R5, UR5 ;  /* 0x0000000500057c45 */ /* 0x002fc40008201000 */
[----:B------:R-:W-:-:S05]  /*0de0*/  CS2R.32 R3, SR_CgaSize ;  /* 0x0000000000037805 */ /* 0x000fca0000008a00 */
[----:B------:R-:W-:-:S06]  /*0df0*/  IMAD R3, R3, -0xa0, RZ ;  /* 0xffffff6003037824 */ /* 0x000fcc00078e02ff */
[----:B------:R-:W1:Y:S01]  /*0e00*/  LDC R3, c[0x0][R3+0x2a0] ;  /* 0x0000a80003037b82 */ /* 0x000e620000000800 */
[----:B------:R-:W-:Y:S01]  /*0e10*/  MOV R21, UR5 ;  /* 0x0000000500157c02 */ /* 0x000fe20008000f00 */
[----:B--2---:R-:W-:Y:S01]  /*0e20*/  FMUL R5, R5, UR9 ;  /* 0x0000000905057c20 */ /* 0x004fe20008400000 */
[----:B----4-:R-:W-:Y:S02]  /*0e30*/  I2FP.F32.U32 R4, UR4 ;  /* 0x0000000400047c45 */ /* 0x010fe40008201000 */
[----:B------:R-:W-:-:S05]  /*0e40*/  CS2R.32 R2, SR_CgaSize ;  /* 0x0000000000027805 */ /* 0x000fca0000008a00 */
[----:B------:R-:W-:-:S06]  /*0e50*/  IMAD R2, R2, -0xa0, RZ ;  /* 0xffffff6002027824 */ /* 0x000fcc00078e02ff */
[----:B------:R-:W2:Y:S01]  /*0e60*/  LDC R2, c[0x0][R2+0x2a4] ;  /* 0x0000a90002027b82 */ /* 0x000ea20000000800 */
[----:B------:R-:W4:Y:S01]  /*0e70*/  F2I.U32.TRUNC.NTZ R170, R5 ;  /* 0x0000000500aa7305 */ /* 0x000f22000020f000 */
[----:B------:R-:W-:Y:S01]  /*0e80*/  MOV R20, UR4 ;  /* 0x0000000400147c02 */ /* 0x000fe20008000f00 */
[----:B---3--:R-:W-:-:S05]  /*0e90*/  FMUL R4, R4, UR7 ;  /* 0x0000000704047c20 */ /* 0x008fca0008400000 */
[----:B------:R-:W-:Y:S01]  /*0ea0*/  BAR.SYNC.DEFER_BLOCKING 0x0 ;  /* 0x0000000000007b1d */ /* 0x000fe20000010000 */
[----:B------:R-:W-:-:S05]  /*0eb0*/  ISETP.GE.AND P0, PT, R9, 0x1, PT ;  /* 0x000000010900780c */ /* 0x000fca0003f06270 */
[----:B------:R-:W3:Y:S02]  /*0ec0*/  F2I.U32.TRUNC.NTZ R147, R4 ;  /* 0x0000000400937305 */ /* 0x000ee4000020f000 */
[----:B------:R-:W2:Y:S01]  /*0ed0*/  S2UR UR36, SR_CTAID.Z ;  /* 0x00000000002479c3 */ /* 0x000ea20000002700 */
[----:B----4-:R-:W-:-:S05]  /*0ee0*/  IADD3 R170, PT, PT, -R170, RZ, RZ ;  /* 0x000000ffaaaa7210 */ /* 0x010fca0007ffe1ff */
[----:B-1----:R-:W-:Y:S01]  /*0ef0*/  IMAD R170, R3, R170, UR5 ;  /* 0x0000000503aa7e24 */ /* 0x002fe2000f8e02aa */
[----:B---3--:R-:W-:-:S05]  /*0f00*/  IADD3 R147, PT, PT, -R147, RZ, RZ ;  /* 0x000000ff93937210 */ /* 0x008fca0007ffe1ff */
[----:B--2---:R-:W-:Y:S01]  /*0f10*/  IMAD R147, R2, R147, UR4 ;  /* 0x0000000402937e24 */ /* 0x004fe2000f8e0293 */
[----:B------:R-:W-:Y:S06]  /*0f20*/  @!P0 BRA `(.L_x_15) ;  /* 0x0000000000b88947 */ /* 0x000fec0003800000 */
[----:B------:R-:W1:Y:S01]  /*0f30*/  LDC.64 R4, c[0x0][0xb18] ;  /* 0x0002c600ff047b82 */ /* 0x000e620000000a00 */
[----:B------:R-:W-:-:S07]  /*0f40*/  ISETP.NE.AND P0, PT, R9, 0x1, PT ;  /* 0x000000010900780c */ /* 0x000fce0003f05270 */
[----:B------:R-:W2:Y:S08]  /*0f50*/  LDC R10, c[0x0][0xb0c] ;  /* 0x0002c300ff0a7b82 */ /* 0x000eb00000000800 */
[----:B------:R-:W3:Y:S08]  /*0f60*/  LDC R11, c[0x0][0x370] ;  /* 0x0000dc00ff0b7b82 */ /* 0x000ef00000000800 */
[----:B------:R-:W4:Y:S01]  /*0f70*/  LDC R12, c[0x0][0x374] ;  /* 0x0000dd00ff0c7b82 */ /* 0x000f220000000800 */
[----:B-1----:R-:W-:-:S07]  /*0f80*/  ISETP.NE.AND P1, PT, R4, 0x1, PT ;  /* 0x000000010400780c */ /* 0x002fce0003f25270 */
[----:B------:R-:W3:Y:S01]  /*0f90*/  LDC.64 R6, c[0x0][0xb10] ;  /* 0x0002c400ff067b82 */ /* 0x000ee20000000a00 */
[----:B--2---:R-:W-:-:S07]  /*0fa0*/  ISETP.NE.AND P2, PT, R10, 0x1, PT ;  /* 0x000000010a00780c */ /* 0x004fce0003f45270 */
[----:B------:R-:W1:Y:S08]  /*0fb0*/  LDC R8, c[0x0][0xb20] ;  /* 0x0002c800ff087b82 */ /* 0x000e700000000800 */
[----:B------:R-:W2:Y:S01]  /*0fc0*/  LDC.64 R2, c[0x0][0xb28] ;  /* 0x0002ca00ff027b82 */ /* 0x000ea20000000a00 */
[----:B----4-:R-:W-:-:S04]  /*0fd0*/  IMAD.HI.U32 R13, R12, R5, RZ ;  /* 0x000000050c0d7227 */ /* 0x010fc800078e00ff */
[----:B------:R-:W-:-:S04]  /*0fe0*/  IMAD.HI.U32 R5, R20, R5, RZ ;  /* 0x0000000514057227 */ /* 0x000fc800078e00ff */
[----:B---3--:R-:W-:-:S04]  /*0ff0*/  IMAD.HI.U32 R14, R11, R6, RZ ;  /* 0x000000060b0e7227 */ /* 0x008fc800078e00ff */
[C---:B------:R-:W-:Y:S01]  /*1000*/  IMAD.HI.U32 R16, R21.reuse, R6, RZ ;  /* 0x0000000615107227 */ /* 0x040fe200078e00ff */
[-C--:B------:R-:W-:Y:S02]  /*1010*/  @P2 SHF.R.U32.HI R11, RZ, R7.reuse, R14 ;  /* 0x00000007ff0b2219 */ /* 0x080fe4000001160e */
[-C--:B-1----:R-:W-:Y:S02]  /*1020*/  @P1 SHF.R.U32.HI R12, RZ, R8.reuse, R13 ;  /* 0x00000008ff0c1219 */ /* 0x082fe4000001160d */
[----:B------:R-:W-:Y:S02]  /*1030*/  SHF.R.U32.HI R5, RZ, R8, R5 ;  /* 0x00000008ff057219 */ /* 0x000fe40000011605 */
[----:B------:R-:W-:Y:S02]  /*1040*/  SHF.R.U32.HI R16, RZ, R7, R16 ;  /* 0x00000007ff107219 */ /* 0x000fe40000011610 */
[----:B------:R-:W-:Y:S01]  /*1050*/  SEL R5, R20, R5, !P1 ;  /* 0x0000000514057207 */ /* 0x000fe20004800000 */
[----:B--2---:R-:W-:Y:S01]  /*1060*/  IMAD.HI.U32 R14, R12, R2, RZ ;  /* 0x000000020c0e7227 */ /* 0x004fe200078e00ff */
[----:B------:R-:W-:-:S02]  /*1070*/  SEL R7, R21, R16, !P2 ;  /* 0x0000001015077207 */ /* 0x000fc40005000000 */
[----:B------:R-:W-:Y:S01]  /*1080*/  IADD3 R13, PT, PT, -R5, RZ, RZ ;  /* 0x000000ff050d7210 */ /* 0x000fe20007ffe1ff */
[----:B------:R-:W-:Y:S01]  /*1090*/  IMAD.HI.U32 R6, R11, R2, RZ ;  /* 0x000000020b067227 */ /* 0x000fe200078e00ff */
[----:B------:R-:W-:-:S03]  /*10a0*/  @P0 SHF.R.U32.HI R12, RZ, R3, R14 ;  /* 0x00000003ff0c0219 */ /* 0x000fc6000001160e */
[----:B------:R-:W-:Y:S01]  /*10b0*/  IMAD R13, R4, R13, R20 ;  /* 0x0000000d040d7224 */ /* 0x000fe200078e0214 */
[----:B------:R-:W-:Y:S01]  /*10c0*/  @P0 SHF.R.U32.HI R11, RZ, R3, R6 ;  /* 0x00000003ff0b0219 */ /* 0x000fe20000011606 */
[----:B------:R-:W-:-:S04]  /*10d0*/  IMAD R12, R12, R9, RZ ;  /* 0x000000090c0c7224 */ /* 0x000fc800078e02ff */
[----:B------:R-:W-:Y:S01]  /*10e0*/  IMAD R6, R11, R9, RZ ;  /* 0x000000090b067224 */ /* 0x000fe200078e02ff */
[----:B------:R-:W-:-:S04]  /*10f0*/  ISETP.GE.AND P1, PT, R5, R12, PT ;  /* 0x0000000c0500720c */ /* 0x000fc80003f26270 */
[----:B------:R-:W-:Y:S01]  /*1100*/  ISETP.GE.OR P1, PT, R7, R6, P1 ;  /* 0x000000060700720c */ /* 0x000fe20000f26670 */
[----:B------:R-:W-:-:S05]  /*1110*/  IMAD.HI.U32 R6, R5, R2, RZ ;  /* 0x0000000205067227 */ /* 0x000fca00078e00ff */
[----:B------:R-:W-:-:S04]  /*1120*/  SHF.R.U32.HI R6, RZ, R3, R6 ;  /* 0x00000003ff067219 */ /* 0x000fc80000011606 */
[----:B------:R-:W-:-:S03]  /*1130*/  SEL R6, R5, R6, !P0 ;  /* 0x0000000605067207 */ /* 0x000fc60004000000 */
[----:B------:R-:W-:Y:S01]  /*1140*/  @!P1 IMAD.HI.U32 R8, R7, R2, RZ ;  /* 0x0000000207089227 */ /* 0x000fe200078e00ff */
[----:B------:R-:W-:-:S04]  /*1150*/  IADD3 R2, PT, PT, -R6, RZ, RZ ;  /* 0x000000ff06027210 */ /* 0x000fc80007ffe1ff */
[----:B------:R-:W-:Y:S01]  /*1160*/  @!P1 SHF.R.U32.HI R8, RZ, R3, R8 ;  /* 0x00000003ff089219 */ /* 0x000fe20000011608 */
[----:B------:R-:W-:-:S03]  /*1170*/  IMAD R2, R9, R2, R5 ;  /* 0x0000000209027224 */ /* 0x000fc600078e0205 */
[----:B------:R-:W-:-:S05]  /*1180*/  @!P1 SEL R3, R7, R8, !P0 ;  /* 0x0000000807039207 */ /* 0x000fca0004000000 */
[--C-:B------:R-:W-:Y:S02]  /*1190*/  @!P1 IMAD.IADD R6, R6, 0x1, -R3.reuse ;  /* 0x0000000106069824 */ /* 0x100fe400078e0a03 */
[----:B------:R-:W-:Y:S01]  /*11a0*/  @!P1 IMAD R3, R2, R11, R3 ;  /* 0x0000000b02039224 */ /* 0x000fe200078e0203 */
[----:B------:R-:W-:Y:S01]  /*11b0*/  IADD3 R2, PT, PT, -R7, RZ, RZ ;  /* 0x000000ff07027210 */ /* 0x000fe20007ffe1ff */
[----:B------:R-:W-:Y:S02]  /*11c0*/  @!P1 IMAD R5, R6, R9, R7 ;  /* 0x0000000906059224 */ /* 0x000fe400078e0207 */
[----:B------:R-:W-:Y:S02]  /*11d0*/  @!P1 IMAD.MOV.U32 R7, RZ, RZ, R3 ;  /* 0x000000ffff079224 */ /* 0x000fe400078e0003 */
[----:B------:R-:W-:Y:S02]  /*11e0*/  IMAD R2, R10, R2, R21 ;  /* 0x000000020a027224 */ /* 0x000fe400078e0215 */
[----:B------:R-:W-:-:S02]  /*11f0*/  IMAD R20, R5, R4, R13 ;  /* 0x0000000405147224 */ /* 0x000fc400078e020d */
[----:B------:R-:W-:Y:S02]  /*1200*/  IMAD R21, R7, R10, R2 ;  /* 0x0000000a07157224 */ /* 0x000fe400078e0202 */
.L_x_15:
[----:B------:R-:W1:Y:S01]  /*1210*/  LDCU UR4, c[0x0][0xb30] ;  /* 0x00016600ff0477ac */ /* 0x000e620008000800 */
[----:B------:R-:W2:Y:S08]  /*1220*/  S2UR UR37, SR_CgaCtaId ;  /* 0x00000000002579c3 */ /* 0x000eb00000008800 */
[----:B------:R-:W3:Y:S01]  /*1230*/  LDC R72, c[0x0][0xb24] ;  /* 0x0002c900ff487b82 */ /* 0x000ee20000000800 */
[----:B-1----:R-:W-:-:S09]  /*1240*/  UISETP.NE.AND UP1, UPT, UR4, 0x1, UPT ;  /* 0x000000010400788c */ /* 0x002fd2000bf25270 */
[----:B--2---:R-:W-:Y:S05]  /*1250*/  BRA.U UP1, `(.L_x_16) ;  /* 0x0000000101407547 */ /* 0x004fea000b800000 */
[----:B------:R-:W1:Y:S08]  /*1260*/  LDC.64 R4, c[0x0][0xb10] ;  /* 0x0002c400ff047b82 */ /* 0x000e700000000a00 */
[----:B------:R-:W2:Y:S08]  /*1270*/  LDC.64 R2, c[0x0][0xb18] ;  /* 0x0002c600ff027b82 */ /* 0x000eb00000000a00 */
[----:B------:R-:W4:Y:S08]  /*1280*/  LDC R6, c[0x0][0xb20] ;  /* 0x0002c800ff067b82 */ /* 0x000f300000000800 */
[----:B------:R-:W3:Y:S01]  /*1290*/  LDC R8, c[0x0][0xb0c] ;  /* 0x0002c300ff087b82 */ /* 0x000ee20000000800 */
[----:B-1----:R-:W-:-:S05]  /*12a0*/  IMAD.HI.U32 R4, R21, R4, RZ ;  /* 0x0000000415047227 */ /* 0x002fca00078e00ff */
[----:B------:R-:W-:Y:S01]  /*12b0*/  SHF.R.U32.HI R4, RZ, R5, R4 ;  /* 0x00000005ff047219 */ /* 0x000fe20000011604 */
[----:B--2---:R-:W-:Y:S01]  /*12c0*/  IMAD.HI.U32 R3, R20, R3, RZ ;  /* 0x0000000314037227 */ /* 0x004fe200078e00ff */
[----:B------:R-:W-:-:S04]  /*12d0*/  ISETP.NE.AND P0, PT, R2, 0x1, PT ;  /* 0x000000010200780c */ /* 0x000fc80003f05270 */
[----:B----4-:R-:W-:-:S04]  /*12e0*/  SHF.R.U32.HI R3, RZ, R6, R3 ;  /* 0x00000006ff037219 */ /* 0x010fc80000011603 */
[----:B------:R-:W-:Y:S02]  /*12f0*/  SEL R3, R20, R3, !P0 ;  /* 0x0000000314037207 */ /* 0x000fe40004000000 */
[----:B---3--:R-:W-:-:S04]  /*1300*/  ISETP.NE.AND P1, PT, R8, 0x1, PT ;  /* 0x000000010800780c */ /* 0x008fc80003f25270 */
[----:B------:R-:W-:-:S05]  /*1310*/  SEL R4, R21, R4, !P1 ;  /* 0x0000000415047207 */ /* 0x000fca0004800000 */
[----:B------:R-:W-:Y:S02]  /*1320*/  IMAD.IADD R5, R3, 0x1, -R4 ;  /* 0x0000000103057824 */ /* 0x000fe400078e0a04 */
[----:B------:R-:W-:Y:S02]  /*1330*/  IMAD.IADD R3, R4, 0x1, -R3 ;  /* 0x0000000104037824 */ /* 0x000fe400078e0a03 */
[----:B------:R-:W-:Y:S02]  /*1340*/  IMAD R21, R5, R8, R21 ;  /* 0x0000000805157224 */ /* 0x000fe400078e0215 */
[----:B------:R-:W-:-:S07]  /*1350*/  IMAD R20, R3, R2, R20 ;  /* 0x0000000203147224 */ /* 0x000fce00078e0214 */
.L_x_16:
[----:B------:R-:W-:Y:S01]  /*1360*/  BAR.SYNC.DEFER_BLOCKING 0x0 ;  /* 0x0000000000007b1d */ /* 0x000fe20000010000 */
[----:B------:R-:W-:Y:S01]  /*1370*/  UISETP.NE.AND UP1, UPT, UR8, 0x2, UPT ;  /* 0x000000020800788c */ /* 0x000fe2000bf25270 */
[----:B------:R-:W-:Y:S02]  /*1380*/  ISETP.NE.OR P5, PT, R0, 0x2, !P5 ;  /* 0x000000020000780c */ /* 0x000fe40006fa5670 */
[----:B------:R-:W-:-:S06]  /*1390*/  LOP3.LUT R2, R189, 0x1f, RZ, 0xc0, !PT ;  /* 0x0000001fbd027812 */ /* 0x000fcc00078ec0ff */
[----:B------:R-:W-:Y:S05]  /*13a0*/  BRA.U UP1, `(.L_x_17) ;  /* 0x00000011019c7547 */ /* 0x000fea000b800000 */
[----:B------:R-:W1:Y:S01]  /*13b0*/  LDCU UR13, c[0x0][0x38c] ;  /* 0x00007180ff0d77ac */ /* 0x000e620008000800 */
[----:B------:R-:W2:Y:S01]  /*13c0*/  LDC R9, c[0x0][0x370] ;  /* 0x0000dc00ff097b82 */ /* 0x000ea20000000800 */
[----:B------:R-:W-:Y:S01]  /*13d0*/  PLOP3.LUT P1, PT, PT, PT, UP2, 0x80, 0x8 ;  /* 0x000000000008781c */ /* 0x000fe20003f2f028 */
[----:B------:R-:W-:Y:S01]  /*13e0*/  IMAD.MOV.U32 R15, RZ, RZ, 0x1 ;  /* 0x00000001ff0f7424 */ /* 0x000fe200078e00ff */
[----:B------:R-:W-:Y:S01]  /*13f0*/  ISETP.EQ.OR P4, PT, R2, RZ, P5 ;  /* 0x000000ff0200720c */ /* 0x000fe20002f82670 */
[----:B------:R-:W-:Y:S01]  /*1400*/  IMAD.MOV.U32 R14, RZ, RZ, RZ ;  /* 0x000000ffff0e7224 */ /* 0x000fe200078e00ff */
[----:B------:R-:W-:Y:S02]  /*1410*/  PLOP3.LUT P1, PT, P1, PT, PT, 0x8, 0x80 ;  /* 0x000000000080781c */ /* 0x000fe40000f2e170 */
[----:B------:R-:W-:Y:S01]  /*1420*/  CS2R R12, SRZ ;  /* 0x00000000000c7805 */ /* 0x000fe2000001ff00 */
[----:B------:R-:W-:Y:S01]  /*1430*/  IMAD.MOV.U32 R10, RZ, RZ, 0x1 ;  /* 0x00000001ff0a7424 */ /* 0x000fe200078e00ff */
[----:B------:R-:W4:Y:S01]  /*1440*/  LDC R0, c[0x0][0x374] ;  /* 0x0000dd00ff007b82 */ /* 0x000f220000000800 */
[----:B------:R-:W2:Y:S01]  /*1450*/  LDCU.64 UR22, c[0x0][0x348] ;  /* 0x00006900ff1677ac */ /* 0x000ea20008000a00 */
[----:B------:R-:W-:Y:S01]  /*1460*/  UMOV UR6, URZ ;  /* 0x000000ff00067c82 */ /* 0x000fe20008000000 */
[----:B-1----:R-:W-:-:S04]  /*1470*/  UIADD3 UR5, UPT, UPT, UR13, 0x7f, URZ ;  /* 0x0000007f0d057890 */ /* 0x002fc8000fffe0ff */
[----:B------:R-:W-:-:S04]  /*1480*/  USHF.R.S32.HI UR4, URZ, 0x1f, UR5 ;  /* 0x0000001fff047899 */ /* 0x000fc80008011405 */
[----:B------:R-:W-:-:S04]  /*1490*/  ULEA.HI UR4, UR4, UR5, URZ, 0x7 ;  /* 0x0000000504047291 */ /* 0x000fc8000f8f38ff */
[----:B------:R-:W-:Y:S02]  /*14a0*/  USHF.R.S32.HI UR15, URZ, 0x7, UR4 ;  /* 0x00000007ff0f7899 */ /* 0x000fe40008011404 */
[----:B------:R-:W-:Y:S02]  /*14b0*/  UIADD3 UR4, UPT, UPT, UR13, -0x1, URZ ;  /* 0xffffffff0d047890 */ /* 0x000fe4000fffe0ff */
[----:B------:R-:W-:Y:S02]  /*14c0*/  UISETP.LT.U32.AND UP0, UPT, UR15, 0x6, UPT ;  /* 0x000000060f00788c */ /* 0x000fe4000bf01070 */
[----:B------:R-:W-:Y:S02]  /*14d0*/  UISETP.GE.U32.AND UP1, UPT, UR4, -0xff, UPT ;  /* 0xffffff010400788c */ /* 0x000fe4000bf26070 */
[----:B------:R-:W-:Y:S02]  /*14e0*/  USEL UR14, UR15, 0x6, UP0 ;  /* 0x000000060f0e7887 */ /* 0x000fe40008000000 */
[----:B------:R-:W-:-:S02]  /*14f0*/  UIADD3 UR13, UPT, UPT, UR13, 0xfe, URZ ;  /* 0x000000fe0d0d7890 */ /* 0x000fc4000fffe0ff */
[----:B------:R-:W-:Y:S02]  /*1500*/  UIADD3 UR5, UPT, UPT, UR14, -0x1, URZ ;  /* 0xffffffff0e057890 */ /* 0x000fe4000fffe0ff */
[----:B------:R-:W-:-:S03]  /*1510*/  UIADD3 UR7, UPT, UPT, UR15, -UR14, URZ ;  /* 0x8000000e0f077290 */ /* 0x000fc6000fffe0ff */
[----:B------:R-:W-:-:S04]  /*1520*/  @UP1 UIADD3 UR5, UPT, UPT, UR14, URZ, URZ ;  /* 0x000000ff0e051290 */ /* 0x000fc8000fffe0ff */
[----:B--2---:R-:W-:-:S12]  /*1530*/  UIADD3 UR5, UPT, UPT, UR5, 0x1, URZ ;  /* 0x0000000105057890 */ /* 0x004fd8000fffe0ff */
.L_x_35:
[----:B------:R-:W-:Y:S01]  /*1540*/  UISETP.NE.AND UP0, UPT, UR37, URZ, UPT ;  /* 0x000000ff2500728c */ /* 0x000fe2000bf05270 */
[----:B------:R-:W1:Y:S08]  /*1550*/  S2UR UR37, SR_CgaCtaId ;  /* 0x00000000002579c3 */ /* 0x000e700000008800 */
[----:B------:R-:W-:Y:S05]  /*1560*/  BRA.U UP0, `(.L_x_18) ;  /* 0x0000000100347547 */ /* 0x000fea000b800000 */
[----:B------:R-:W2:Y:S01]  /*1570*/  S2R R2, SR_CgaCtaId ;  /* 0x0000000000027919 */ /* 0x000ea20000008800 */
[----:B------:R-:W-:-:S04]  /*1580*/  MOV R3, 0x400 ;  /* 0x0000040000037802 */ /* 0x000fc80000000f00 */
[----:B--2---:R-:W-:Y:S02]  /*1590*/  LEA R3, R2, R3, 0x18 ;  /* 0x0000000302037211 */ /* 0x004fe400078ec0ff */
[----:B------:R-:W-:-:S03]  /*15a0*/  SHF.L.U32 R2, R10, 0x1f, RZ ;  /* 0x0000001f0a027819 */ /* 0x000fc600000006ff */
[----:B------:R-:W-:-:S04]  /*15b0*/  IMAD R3, R12, 0x8, R3 ;  /* 0x000000080c037824 */ /* 0x000fc800078e0203 */
[----:B------:R-:W2:Y:S02]  /*15c0*/  SYNCS.PHASECHK.TRANS64.TRYWAIT P0, [R3+URZ+0x100], R2 ;  /* 0x00010002030075a7 */ /* 0x000ea400080011ff */
[----:B--2---:R-:W-:Y:S05]  /*15d0*/  @!P0 BRA `(.L_x_19) ;  /* 0x0000006c00588947 */ /* 0x004fea0003800000 */
.L_x_108:
[----:B------:R-:W-:Y:S01]  /*15e0*/  VIADD R12, R12, 0x1 ;  /* 0x000000010c0c7836 */ /* 0x000fe20000000000 */
[----:B------:R2:W-:Y:S04]  /*15f0*/  SYNCS.ARRIVE.TRANS64.A1T0 RZ, [R3+URZ+0xf0], RZ ;  /* 0x0000f0ff03ff79a7 */ /* 0x0005e800081000ff */
[----:B------:R-:W-:-:S04]  /*1600*/  ISETP.NE.AND P0, PT, R12, 0x2, PT ;  /* 0x000000020c00780c */ /* 0x000fc80003f05270 */
[----:B------:R-:W-:Y:S02]  /*1610*/  SEL R12, R12, RZ, P0 ;  /* 0x000000ff0c0c7207 */ /* 0x000fe40000000000 */
[----:B--2---:R-:W-:-:S04]  /*1620*/  SEL R3, RZ, 0x1, P0 ;  /* 0x00000001ff037807 */ /* 0x004fc80000000000 */
[----:B------:R-:W-:-:S07]  /*1630*/  LOP3.LUT R10, R10, R3, RZ, 0x3c, !PT ;  /* 0x000000030a0a7212 */ /* 0x000fce00078e3cff */
.L_x_18:
[----:B------:R-:W-:Y:S01]  /*1640*/  UMOV UR4, 0x400 ;  /* 0x0000040000047882 */ /* 0x000fe20000000000 */
[----:B------:R-:W-:Y:S01]  /*1650*/  SHF.L.U32 R2, R15, 0x1f, RZ ;  /* 0x0000001f0f027819 */ /* 0x000fe200000006ff */
[----:B-1----:R-:W-:Y:S01]  /*1660*/  ULEA UR4, UR37, UR4, 0x18 ;  /* 0x0000000425047291 */ /* 0x002fe2000f8ec0ff */
[----:B------:R-:W-:Y:S01]  /*1670*/  R2UR UR35, R21 ;  /* 0x00000000152372ca */ /* 0x000fe200000e0000 */
[----:B------:R-:W-:Y:S01]  /*1680*/  UISETP.GE.U32.AND UP0, UPT, UR13, 0xff, UPT ;  /* 0x000000ff0d00788c */ /* 0x000fe2000bf06070 */
[----:B------:R-:W-:Y:S01]  /*1690*/  R2UR UR10, R20 ;  /* 0x00000000140a72ca */ /* 0x000fe200000e0000 */
[----:B------:R-:W-:Y:S01]  /*16a0*/  ULEA UR8, UR6, UR4, 0x3 ;  /* 0x0000000406087291 */ /* 0x000fe2000f8e18ff */
[----:B------:R-:W-:-:S08]  /*16b0*/  UMOV UR24, URZ ;  /* 0x000000ff00187c82 */ /* 0x000fd00008000000 */
[----:B------:R1:W2:Y:S01]  /*16c0*/  SYNCS.PHASECHK.TRANS64.TRYWAIT P0, [UR8+0x30], R2 ;  /* 0x00003002ff0075a7 */ /* 0x0002a20008001108 */
[----:B------:R-:W-:Y:S02]  /*16d0*/  USHF.L.U32 UR35, UR35, 0x7, URZ ;  /* 0x0000000723237899 */ /* 0x000fe400080006ff */
[----:B------:R-:W-:Y:S01]  /*16e0*/  USHF.L.U32 UR10, UR10, 0x7, URZ ;  /* 0x000000070a0a7899 */ /* 0x000fe200080006ff */
[----:B------:R-:W-:Y:S11]  /*16f0*/  BRA.U !UP0, `(.L_x_20) ;  /* 0x0000000108a47547 */ /* 0x000ff6000b800000 */
[----:B------:R-:W-:Y:S01]  /*1700*/  UMOV UR16, URZ ;  /* 0x000000ff00107c82 */ /* 0x000fe20008000000 */
[----:B------:R-:W-:-:S05]  /*1710*/  UMOV UR17, UR6 ;  /* 0x0000000600117c82 */ /* 0x000fca0008000000 */
.L_x_25:
[----:B-1----:R-:W-:Y:S01]  /*1720*/  ULEA UR33, UR17, UR4, 0x3 ;  /* 0x0000000411217291 */ /* 0x002fe2000f8e18ff */
[----:B--2---:R-:W-:Y:S01]  /*1730*/  @!P5 MOV R3, 0x8000 ;  /* 0x000080000003d802 */ /* 0x004fe20000000f00 */
[----:B--2---:R-:W-:Y:S10]  /*1740*/  @P0 BRA `(.L_x_21) ;  /* 0x00000000000c0947 */ /* 0x004ff40003800000 */
[----:B------:R-:W-:-:S04]  /*1750*/  SHF.L.U32 R5, R15, 0x1f, RZ ;  /* 0x0000001f0f057819 */ /* 0x000fc800000006ff */
[----:B------:R-:W2:Y:S02]  /*1760*/  SYNCS.PHASECHK.TRANS64.TRYWAIT P0, [UR33+0x30], R5 ;  /* 0x00003005ff0075a7 */ /* 0x000ea40008001121 */
[----:B--2---:R-:W-:Y:S05]  /*1770*/  @!P0 BRA `(.L_x_22) ;  /* 0x0000006c00048947 */ /* 0x004fea0003800000 */
.L_x_21:
[----:B------:R2:W-:Y:S01]  /*1780*/  @!P5 SYNCS.ARRIVE.TRANS64 RZ, [UR33], R3 ;  /* 0x00000003ffffd9a7 */ /* 0x0005e20008000021 */
[----:B------:R-:W-:Y:S04]  /*1790*/  BSSY.RECONVERGENT B0, `(.L_x_23) ;  /* 0x0000003000007945 */ /* 0x000fe80003800200 */
[----:B------:R-:W-:Y:S05]  /*17a0*/  @P4 BRA `(.L_x_24) ;  /* 0x0000000000044947 */ /* 0x000fea0003800000 */
[----:B------:R-:W-:Y:S05]  /*17b0*/  BPT.TRAP 0x1 ;  /* 0x000000040000795c */ /* 0x000fea0000300000 */
.L_x_24:
[----:B------:R-:W-:Y:S05]  /*17c0*/  BSYNC.RECONVERGENT B0 ;  /* 0x0000000000007941 */ /* 0x000fea0003800200 */
.L_x_23:
[----:B------:R-:W-:Y:S02]  /*17d0*/  UIADD3 UR6, UPT, UPT, UR17, 0x1, URZ ;  /* 0x0000000111067890 */ /* 0x000fe4000fffe0ff */
[----:B------:R-:W-:Y:S02]  /*17e0*/  UIADD3 UR26, UP1, UPT, UR22, 0x80, URZ ;  /* 0x00000080161a7890 */ /* 0x000fe4000ff3e0ff */
[----:B------:R-:W-:Y:S02]  /*17f0*/  UISETP.NE.AND UP0, UPT, UR6, 0x6, UPT ;  /* 0x000000060600788c */ /* 0x000fe4000bf05270 */
[----:B------:R-:W-:Y:S02]  /*1800*/  USHF.L.U32 UR34, UR16, 0x7, URZ ;  /* 0x0000000710227899 */ /* 0x000fe400080006ff */
[----:B------:R-:W-:Y:S02]  /*1810*/  USEL UR9, URZ, 0x1, UP0 ;  /* 0x00000001ff097887 */ /* 0x000fe40008000000 */
[----:B------:R-:W-:-:S02]  /*1820*/  USEL UR6, UR6, URZ, UP0 ;  /* 0x000000ff06067287 */ /* 0x000fc40008000000 */
[----:B------:R-:W-:Y:S02]  /*1830*/  UIADD3 UR20, UP0, UPT, UR22, 0x180, URZ ;  /* 0x0000018016147890 */ /* 0x000fe4000ff1e0ff */
[----:B------:R-:W-:Y:S01]  /*1840*/  ULEA UR8, UR6, UR4, 0x3 ;  /* 0x0000000406087291 */ /* 0x000fe2000f8e18ff */
[----:B------:R-:W-:Y:S01]  /*1850*/  LOP3.LUT R15, R15, UR9, RZ, 0x3c, !PT ;  /* 0x000000090f0f7c12 */ /* 0x000fe2000f8e3cff */
[----:B------:R-:W-:Y:S02]  /*1860*/  UIADD3.X UR27, UPT, UPT, URZ, UR23, URZ, UP1, !UPT ;  /* 0x00000017ff1b7290 */ /* 0x000fe40008ffe4ff */
[----:B------:R-:W-:Y:S01]  /*1870*/  UIADD3.X UR21, UPT, UPT, URZ, UR23, URZ, UP0, !UPT ;  /* 0x00000017ff157290 */ /* 0x000fe200087fe4ff */
[----:B-1----:R-:W-:Y:S01]  /*1880*/  SHF.L.U32 R2, R15, 0x1f, RZ ;  /* 0x0000001f0f027819 */ /* 0x002fe200000006ff */
[----:B------:R-:W-:Y:S01]  /*1890*/  UMOV UR18, 0x0 ;  /* 0x0000000000127882 */ /* 0x000fe20000000000 */
[----:B------:R-:W-:Y:S01]  /*18a0*/  UMOV UR19, 0x10000000 ;  /* 0x1000000000137882 */ /* 0x000fe20000000000 */
[----:B------:R-:W-:Y:S01]  /*18b0*/  UMOV UR12, UR36 ;  /* 0x00000024000c7c82 */ /* 0x000fe20008000000 */
[----:B------:R1:W1:Y:S01]  /*18c0*/  SYNCS.PHASECHK.TRANS64.TRYWAIT P0, [UR8+0x30], R2 ;  /* 0x00003002ff0075a7 */ /* 0x0002620008001108 */
[----:B------:R-:W-:Y:S01]  /*18d0*/  ULEA UR8, UR17, UR4, 0xe ;  /* 0x0000000411087291 */ /* 0x000fe2000f8e70ff */
[----:B------:R-:W-:Y:S01]  /*18e0*/  UMOV UR9, UR33 ;  /* 0x0000002100097c82 */ /* 0x000fe20008000000 */
[----:B------:R-:W-:-:S02]  /*18f0*/  UMOV UR11, UR34 ;  /* 0x00000022000b7c82 */ /* 0x000fc40008000000 */
[----:B------:R-:W-:Y:S02]  /*1900*/  UIADD3 UR32, UPT, UPT, UR8, 0x8400, URZ ;  /* 0x0000840008207890 */ /* 0x000fe4000fffe0ff */
[----:B------:R-:W-:Y:S02]  /*1910*/  UIADD3 UR8, UPT, UPT, UR8, 0x20400, URZ ;  /* 0x0002040008087890 */ /* 0x000fe4000fffe0ff */
[----:B------:R-:W-:Y:S01]  /*1920*/  UIADD3 UR16, UPT, UPT, UR16, 0x1, URZ ;  /* 0x0000000110107890 */ /* 0x000fe2000fffe0ff */
[----:B------:R-:W-:Y:S01]  /*1930*/  UMOV UR24, UR5 ;  /* 0x0000000500187c82 */ /* 0x000fe20008000000 */
[----:B------:R-:W-:Y:S02]  /*1940*/  UMOV UR17, UR6 ;  /* 0x0000000600117c82 */ /* 0x000fe40008000000 */
[----:B------:R-:W-:Y:S01]  /*1950*/  UISETP.NE.AND UP0, UPT, UR16, UR5, UPT ;  /* 0x000000051000728c */ /* 0x000fe2000bf05270 */
[----:B------:R1:W-:Y:S02]  /*1960*/  UTMALDG.3D [UR32], [UR26], desc[UR18] ;  /* 0x000012201a0075b4 */ /* 0x0003e40008011000 */
[----:B------:R1:W-:Y:S06]  /*1970*/  UTMALDG.3D [UR8], [UR20], desc[UR18] ;  /* 0x00001208140075b4 */ /* 0x0003ec0008011000 */
[----:B------:R-:W-:Y:S05]  /*1980*/  BRA.U UP0, `(.L_x_25) ;  /* 0xfffffffd00647547 */ /* 0x000fea000b83ffff */
.L_x_20:
[----:B-1----:R-:W-:Y:S01]  /*1990*/  ULEA UR8, UR6, UR4, 0x3 ;  /* 0x0000000406087291 */ /* 0x002fe2000f8e18ff */
[----:B------:R-:W-:Y:S01]  /*19a0*/  SHF.L.U32 R2, R15, 0x1f, RZ ;  /* 0x0000001f0f027819 */ /* 0x000fe200000006ff */
[----:B------:R-:W-:Y:S01]  /*19b0*/  @!P1 SYNCS.ARRIVE.TRANS64.A1T0 RZ, [UR4+0x88], RZ ;  /* 0x000088ffffff99a7 */ /* 0x000fe20008100004 */
[----:B------:R-:W-:-:S06]  /*19c0*/  UISETP.GT.AND UP0, UPT, UR15, UR14, UPT ;  /* 0x0000000e0f00728c */ /* 0x000fcc000bf04270 */
[----:B--2---:R1:W2:Y:S03]  /*19d0*/  SYNCS.PHASECHK.TRANS64.TRYWAIT P0, [UR8+0x30], R2 ;  /* 0x00003002ff0075a7 */ /* 0x0042a60008001108 */
[----:B------:R-:W-:Y:S05]  /*19e0*/  BRA.U !UP0, `(.L_x_26) ;  /* 0x0000000108a87547 */ /* 0x000fea000b800000 */
[----:B------:R-:W-:Y:S01]  /*19f0*/  UIADD3 UR21, UPT, UPT, UR7, UR24, URZ ;  /* 0x0000001807157290 */ /* 0x000fe2000fffe0ff */
[----:B------:R-:W-:-:S11]  /*1a00*/  UMOV UR25, UR6 ;  /* 0x0000000600197c82 */ /* 0x000fd60008000000 */
.L_x_31:
[----:B-1----:R-:W-:Y:S01]  /*1a10*/  ULEA UR17, UR25, UR4, 0x3 ;  /* 0x0000000419117291 */ /* 0x002fe2000f8e18ff */
[----:B--2---:R-:W-:Y:S01]  /*1a20*/  @!P5 MOV R3, 0x8000 ;  /* 0x000080000003d802 */ /* 0x004fe20000000f00 */
[----:B--2---:R-:W-:Y:S10]  /*1a30*/  @P0 BRA `(.L_x_27) ;  /* 0x00000000000c0947 */ /* 0x004ff40003800000 */
[----:B------:R-:W-:-:S04]  /*1a40*/  SHF.L.U32 R5, R15, 0x1f, RZ ;  /* 0x0000001f0f057819 */ /* 0x000fc800000006ff */
[----:B------:R-:W2:Y:S02]  /*1a50*/  SYNCS.PHASECHK.TRANS64.TRYWAIT P0, [UR17+0x30], R5 ;  /* 0x00003005ff0075a7 */ /* 0x000ea40008001111 */
[----:B--2---:R-:W-:Y:S05]  /*1a60*/  @!P0 BRA `(.L_x_28) ;  /* 0x0000006800608947 */ /* 0x004fea0003800000 */
.L_x_27:
[----:B------:R2:W-:Y:S01]  /*1a70*/  @!P5 SYNCS.ARRIVE.TRANS64 RZ, [UR17], R3 ;  /* 0x00000003ffffd9a7 */ /* 0x0005e20008000011 */
[----:B------:R-:W-:Y:S04]  /*1a80*/  BSSY.RECONVERGENT B0, `(.L_x_29) ;  /* 0x0000003000007945 */ /* 0x000fe80003800200 */
[----:B------:R-:W-:Y:S05]  /*1a90*/  @P4 BRA `(.L_x_30) ;  /* 0x0000000000044947 */ /* 0x000fea0003800000 */
[----:B------:R-:W-:Y:S05]  /*1aa0*/  BPT.TRAP 0x1 ;  /* 0x000000040000795c */ /* 0x000fea0000300000 */
.L_x_30:
[----:B------:R-:W-:Y:S05]  /*1ab0*/  BSYNC.RECONVERGENT B0 ;  /* 0x0000000000007941 */ /* 0x000fea0003800200 */
.L_x_29:
        /* <DEDUP_REMOVED lines=20> */
[----:B------:R-:W-:Y:S01]  /*1c00*/  UIADD3 UR8, UPT, UPT, UR8, 0x20400, URZ ;  /* 0x0002040008087890 */ /* 0x000fe2000fffe0ff */
[----:B------:R-:W-:Y:S01]  /*1c10*/  UMOV UR9, UR17 ;  /* 0x0000001100097c82 */ /* 0x000fe20008000000 */
[----:B------:R-:W-:Y:S01]  /*1c20*/  UMOV UR11, UR18 ;  /* 0x00000012000b7c82 */ /* 0x000fe20008000000 */
[----:B------:R-:W-:Y:S01]  /*1c30*/  UIADD3 UR24, UPT, UPT, UR24, 0x1, URZ ;  /* 0x0000000118187890 */ /* 0x000fe2000fffe0ff */
[----:B------:R-:W-:-:S03]  /*1c40*/  UMOV UR25, UR6 ;  /* 0x0000000600197c82 */ /* 0x000fc60008000000 */
[----:B------:R1:W-:Y:S01]  /*1c50*/  UTMALDG.3D [UR16], [UR30], desc[UR26] ;  /* 0x00001a101e0075b4 */ /* 0x0003e20008011000 */
[----:B------:R-:W-:Y:S01]  /*1c60*/  UISETP.NE.AND UP0, UPT, UR24, UR21, UPT ;  /* 0x000000151800728c */ /* 0x000fe2000bf05270 */
[----:B------:R1:W-:Y:S08]  /*1c70*/  UTMALDG.3D [UR8], [UR28], desc[UR26] ;  /* 0x00001a081c0075b4 */ /* 0x0003f00008011000 */
[----:B------:R-:W-:Y:S05]  /*1c80*/  BRA.U UP0, `(.L_x_31) ;  /* 0xfffffffd00607547 */ /* 0x000fea000b83ffff */
.L_x_26:
[C---:B-1----:R-:W-:Y:S01]  /*1c90*/  LEA R2, R14.reuse, UR4, 0x3 ;  /* 0x000000040e027c11 */ /* 0x042fe2000f8e18ff */
[----:B------:R-:W-:Y:S01]  /*1ca0*/  NOP ;  /* 0x0000000000007918 */ /* 0x000fe20000000000 */
[----:B--2---:R-:W-:Y:S02]  /*1cb0*/  SHF.L.U32 R3, R13, 0x1f, RZ ;  /* 0x0000001f0d037819 */ /* 0x004fe400000006ff */
[----:B------:R-:W-:Y:S02]  /*1cc0*/  LEA R4, R14, UR4, 0x4 ;  /* 0x000000040e047c11 */ /* 0x000fe4000f8e20ff */
[----:B------:R-:W1:Y:S02]  /*1cd0*/  SYNCS.PHASECHK.TRANS64.TRYWAIT P0, [R2+URZ+0x90], R3 ;  /* 0x00009003020075a7 */ /* 0x000e6400080011ff */
[----:B-1----:R-:W-:Y:S05]  /*1ce0*/  @!P0 BRA `(.L_x_32) ;  /* 0x0000006400d88947 */ /* 0x002fea0003800000 */
.L_x_111:
[----:B------:R-:W2:Y:S01]  /*1cf0*/  LDS.128 R4, [R4+0x120] ;  /* 0x0001200004047984 */ /* 0x000ea20000000c00 */
[----:B---3--:R-:W-:Y:S01]  /*1d00*/  ISETP.GE.AND P0, PT, R72, 0x1, PT ;  /* 0x000000014800780c */ /* 0x008fe20003f06270 */
[----:B-1----:R-:W-:Y:S01]  /*1d10*/  VIADD R2, R2, 0xa0 ;  /* 0x000000a002027836 */ /* 0x002fe20000000000 */
[----:B------:R-:W-:Y:S01]  /*1d20*/  @!PT LDS RZ, [RZ] ;  /* 0x00000000fffff984 */ /* 0x000fe20000000800 */
[----:B------:R-:W-:Y:S01]  /*1d30*/  @!PT LDS RZ, [RZ] ;  /* 0x00000000fffff984 */ /* 0x000fe20000000800 */
[----:B------:R-:W-:Y:S01]  /*1d40*/  @!PT LDS RZ, [RZ] ;  /* 0x00000000fffff984 */ /* 0x000fe20000000800 */
[----:B------:R-:W-:Y:S01]  /*1d50*/  @!PT LDS RZ, [RZ] ;  /* 0x00000000fffff984 */ /* 0x000fe20000000800 */
[----:B------:R1:W-:Y:S06]  /*1d60*/  MEMBAR.ALL.CTA ;  /* 0x0000000000007992 */ /* 0x0003ec0000008000 */
[----:B-1----:R-:W1:Y:S01]  /*1d70*/  FENCE.VIEW.ASYNC.S ;  /* 0x00000000000073c6 */ /* 0x002e620000000000 */
[----:B------:R-:W-:-:S04]  /*1d80*/  PRMT R2, RZ, 0x654, R2 ;  /* 0x00000654ff027816 */ /* 0x000fc80000000002 */
[----:B-1----:R1:W-:Y:S01]  /*1d90*/  SYNCS.ARRIVE.TRANS64.RED.A1T0 RZ, [R2+URZ], RZ ;  /* 0x000000ff02ff79a7 */ /* 0x0023e200081004ff */
[----:B--2---:R-:W-:-:S13]  /*1da0*/  LOP3.LUT P2, RZ, R6, 0x1, RZ, 0xc0, !PT ;  /* 0x0000000106ff7812 */ /* 0x004fda000784c0ff */
[----:B------:R-:W-:Y:S01]  /*1db0*/  @P2 SHF.R.U32.HI R3, RZ, 0x10, R5 ;  /* 0x00000010ff032819 */ /* 0x000fe20000011605 */
[----:B------:R-:W-:Y:S01]  /*1dc0*/  VOTEU.ANY UP0, P2 ;  /* 0x0000000000ff7886 */ /* 0x000fe20001000100 */
[----:B------:R-:W-:Y:S02]  /*1dd0*/  @P2 MOV R11, R4 ;  /* 0x00000004000b2202 */ /* 0x000fe40000000f00 */
[----:B------:R-:W-:Y:S02]  /*1de0*/  @P2 R2UR.BROADCAST UR8, R3 ;  /* 0x00000000030822ca */ /* 0x000fe400008e0000 */
[----:B------:R-:W-:-:S11]  /*1df0*/  @P2 LOP3.LUT R8, R5, 0xffff, RZ, 0xc0, !PT ;  /* 0x0000ffff05082812 */ /* 0x000fd600078ec0ff */
[----:B------:R-:W-:Y:S01]  /*1e00*/  @UP0 UMOV UR36, UR8 ;  /* 0x0000000800240c82 */ /* 0x000fe20008000000 */
[----:B-1----:R-:W-:Y:S05]  /*1e10*/  @!P0 BRA `(.L_x_33) ;  /* 0x0000000000b88947 */ /* 0x002fea0003800000 */
[----:B------:R-:W4:Y:S01]  /*1e20*/  LDC.64 R4, c[0x0][0xb18] ;  /* 0x0002c600ff047b82 */ /* 0x000f220000000a00 */
[----:B------:R-:W-:-:S07]  /*1e30*/  ISETP.NE.AND P3, PT, R72, 0x1, PT ;  /* 0x000000014800780c */ /* 0x000fce0003f65270 */
[----:B------:R-:W1:Y:S08]  /*1e40*/  LDC.64 R6, c[0x0][0xb10] ;  /* 0x0002c400ff067b82 */ /* 0x000e700000000a00 */
[----:B------:R-:W2:Y:S08]  /*1e50*/  LDC R16, c[0x0][0xb20] ;  /* 0x0002c800ff107b82 */ /* 0x000eb00000000800 */
[----:B------:R-:W3:Y:S01]  /*1e60*/  LDC R18, c[0x0][0xb0c] ;  /* 0x0002c300ff127b82 */ /* 0x000ee20000000800 */
[----:B----4-:R-:W-:Y:S01]  /*1e70*/  IMAD.HI.U32 R17, R0, R5, RZ ;  /* 0x0000000500117227 */ /* 0x010fe200078e00ff */
[----:B------:R-:W-:-:S03]  /*1e80*/  ISETP.NE.AND P0, PT, R4, 0x1, PT ;  /* 0x000000010400780c */ /* 0x000fc60003f05270 */
[----:B------:R-:W-:-:S03]  /*1e90*/  IMAD.HI.U32 R5, R8, R5, RZ ;  /* 0x0000000508057227 */ /* 0x000fc600078e00ff */
[----:B------:R-:W4:Y:S01]  /*1ea0*/  LDC.64 R2, c[0x0][0xb28] ;  /* 0x0002ca00ff027b82 */ /* 0x000f220000000a00 */
[----:B-1----:R-:W-:-:S04]  /*1eb0*/  IMAD.HI.U32 R20, R9, R6, RZ ;  /* 0x0000000609147227 */ /* 0x002fc800078e00ff */
[----:B------:R-:W-:Y:S01]  /*1ec0*/  IMAD.HI.U32 R22, R11, R6, RZ ;  /* 0x000000060b167227 */ /* 0x000fe200078e00ff */
[----:B------:R-:W-:Y:S02]  /*1ed0*/  SHF.R.U32.HI R20, RZ, R7, R20 ;  /* 0x00000007ff147219 */ /* 0x000fe40000011614 */
[-C--:B--2---:R-:W-:Y:S02]  /*1ee0*/  SHF.R.U32.HI R17, RZ, R16.reuse, R17 ;  /* 0x00000010ff117219 */ /* 0x084fe40000011611 */
[----:B------:R-:W-:Y:S02]  /*1ef0*/  SHF.R.U32.HI R5, RZ, R16, R5 ;  /* 0x00000010ff057219 */ /* 0x000fe40000011605 */
[----:B------:R-:W-:Y:S02]  /*1f00*/  SEL R17, R0, R17, !P0 ;  /* 0x0000001100117207 */ /* 0x000fe40004000000 */
[----:B------:R-:W-:Y:S02]  /*1f10*/  SHF.R.U32.HI R22, RZ, R7, R22 ;  /* 0x00000007ff167219 */ /* 0x000fe40000011616 */
[----:B---3--:R-:W-:-:S02]  /*1f20*/  ISETP.NE.AND P1, PT, R18, 0x1, PT ;  /* 0x000000011200780c */ /* 0x008fc40003f25270 */
[----:B------:R-:W-:Y:S02]  /*1f30*/  SEL R5, R8, R5, !P0 ;  /* 0x0000000508057207 */ /* 0x000fe40004000000 */
[----:B------:R-:W-:Y:S02]  /*1f40*/  SEL R19, R9, R20, !P1 ;  /* 0x0000001409137207 */ /* 0x000fe40004800000 */
[----:B------:R-:W-:Y:S01]  /*1f50*/  SEL R7, R11, R22, !P1 ;  /* 0x000000160b077207 */ /* 0x000fe20004800000 */
[----:B----4-:R-:W-:-:S04]  /*1f60*/  IMAD.HI.U32 R20, R17, R2, RZ ;  /* 0x0000000211147227 */ /* 0x010fc800078e00ff */
[----:B------:R-:W-:Y:S01]  /*1f70*/  IMAD.HI.U32 R6, R19, R2, RZ ;  /* 0x0000000213067227 */ /* 0x000fe200078e00ff */
[----:B------:R-:W-:-:S04]  /*1f80*/  @P3 SHF.R.U32.HI R17, RZ, R3, R20 ;  /* 0x00000003ff113219 */ /* 0x000fc80000011614 */
[----:B------:R-:W-:Y:S01]  /*1f90*/  @P3 SHF.R.U32.HI R19, RZ, R3, R6 ;  /* 0x00000003ff133219 */ /* 0x000fe20000011606 */
[----:B------:R-:W-:-:S04]  /*1fa0*/  IMAD R17, R72, R17, RZ ;  /* 0x0000001148117224 */ /* 0x000fc800078e02ff */
[----:B------:R-:W-:Y:S01]  /*1fb0*/  IMAD R6, R72, R19, RZ ;  /* 0x0000001348067224 */ /* 0x000fe200078e02ff */
[C---:B------:R-:W-:Y:S02]  /*1fc0*/  ISETP.GE.AND P0, PT, R5.reuse, R17, PT ;  /* 0x000000110500720c */ /* 0x040fe40003f06270 */
[----:B------:R-:W-:Y:S02]  /*1fd0*/  IADD3 R17, PT, PT, -R5, RZ, RZ ;  /* 0x000000ff05117210 */ /* 0x000fe40007ffe1ff */
[----:B------:R-:W-:Y:S01]  /*1fe0*/  ISETP.GE.OR P0, PT, R7, R6, P0 ;  /* 0x000000060700720c */ /* 0x000fe20000706670 */
[----:B------:R-:W-:-:S04]  /*1ff0*/  IMAD.HI.U32 R6, R5, R2, RZ ;  /* 0x0000000205067227 */ /* 0x000fc800078e00ff */
[----:B------:R-:W-:Y:S01]  /*2000*/  IMAD R8, R4, R17, R8 ;  /* 0x0000001104087224 */ /* 0x000fe200078e0208 */
[----:B------:R-:W-:-:S04]  /*2010*/  SHF.R.U32.HI R6, RZ, R3, R6 ;  /* 0x00000003ff067219 */ /* 0x000fc80000011606 */
[----:B------:R-:W-:-:S03]  /*2020*/  SEL R6, R5, R6, !P3 ;  /* 0x0000000605067207 */ /* 0x000fc60005800000 */
[----:B------:R-:W-:-:S04]  /*2030*/  @!P0 IMAD.HI.U32 R16, R7, R2, RZ ;  /* 0x0000000207108227 */ /* 0x000fc800078e00ff */
[----:B------:R-:W-:Y:S01]  /*2040*/  IMAD.MOV R2, RZ, RZ, -R6 ;  /* 0x000000ffff027224 */ /* 0x000fe200078e0a06 */
[----:B------:R-:W-:-:S03]  /*2050*/  @!P0 SHF.R.U32.HI R16, RZ, R3, R16 ;  /* 0x00000003ff108219 */ /* 0x000fc60000011610 */
[----:B------:R-:W-:Y:S01]  /*2060*/  IMAD R2, R72, R2, R5 ;  /* 0x0000000248027224 */ /* 0x000fe200078e0205 */
        /* <DEDUP_REMOVED lines=9> */
.L_x_33:
[----:B------:R-:W1:Y:S02]  /*2100*/  LDCU UR8, c[0x0][0xb30] ;  /* 0x00016600ff0877ac */ /* 0x000e640008000800 */
[----:B-1----:R-:W-:-:S09]  /*2110*/  UISETP.NE.AND UP0, UPT, UR8, 0x1, UPT ;  /* 0x000000010800788c */ /* 0x002fd2000bf05270 */
[----:B------:R-:W-:Y:S05]  /*2120*/  BRA.U UP0, `(.L_x_34) ;  /* 0x0000000100407547 */ /* 0x000fea000b800000 */
[----:B------:R-:W1:Y:S08]  /*2130*/  LDC.64 R4, c[0x0][0xb10] ;  /* 0x0002c400ff047b82 */ /* 0x000e700000000a00 */
[----:B------:R-:W2:Y:S08]  /*2140*/  LDC.64 R2, c[0x0][0xb18] ;  /* 0x0002c600ff027b82 */ /* 0x000eb00000000a00 */
[----:B------:R-:W3:Y:S08]  /*2150*/  LDC R6, c[0x0][0xb20] ;  /* 0x0002c800ff067b82 */ /* 0x000ef00000000800 */
[----:B------:R-:W4:Y:S01]  /*2160*/  LDC R16, c[0x0][0xb0c] ;  /* 0x0002c300ff107b82 */ /* 0x000f220000000800 */
[----:B-1----:R-:W-:-:S05]  /*2170*/  IMAD.HI.U32 R4, R11, R4, RZ ;  /* 0x000000040b047227 */ /* 0x002fca00078e00ff */
[----:B------:R-:W-:Y:S01]  /*2180*/  SHF.R.U32.HI R4, RZ, R5, R4 ;  /* 0x00000005ff047219 */ /* 0x000fe20000011604 */
[----:B--2---:R-:W-:Y:S01]  /*2190*/  IMAD.HI.U32 R3, R8, R3, RZ ;  /* 0x0000000308037227 */ /* 0x004fe200078e00ff */
[----:B------:R-:W-:-:S04]  /*21a0*/  ISETP.NE.AND P0, PT, R2, 0x1, PT ;  /* 0x000000010200780c */ /* 0x000fc80003f05270 */
[----:B---3--:R-:W-:-:S04]  /*21b0*/  SHF.R.U32.HI R3, RZ, R6, R3 ;  /* 0x00000006ff037219 */ /* 0x008fc80000011603 */
[----:B------:R-:W-:Y:S02]  /*21c0*/  SEL R3, R8, R3, !P0 ;  /* 0x0000000308037207 */ /* 0x000fe40004000000 */
[----:B----4-:R-:W-:-:S04]  /*21d0*/  ISETP.NE.AND P1, PT, R16, 0x1, PT ;  /* 0x000000011000780c */ /* 0x010fc80003f25270 */
[----:B------:R-:W-:-:S05]  /*21e0*/  SEL R4, R11, R4, !P1 ;  /* 0x000000040b047207 */ /* 0x000fca0004800000 */
[----:B------:R-:W-:Y:S02]  /*21f0*/  IMAD.IADD R5, R3, 0x1, -R4 ;  /* 0x0000000103057824 */ /* 0x000fe400078e0a04 */
[----:B------:R-:W-:Y:S02]  /*2200*/  IMAD.IADD R3, R4, 0x1, -R3 ;  /* 0x0000000104037824 */ /* 0x000fe400078e0a03 */
[----:B------:R-:W-:Y:S02]  /*2210*/  IMAD R11, R5, R16, R11 ;  /* 0x00000010050b7224 */ /* 0x000fe400078e020b */
[----:B------:R-:W-:-:S07]  /*2220*/  IMAD R8, R3, R2, R8 ;  /* 0x0000000203087224 */ /* 0x000fce00078e0208 */
.L_x_34:
[----:B------:R-:W-:Y:S01]  /*2230*/  VIADD R14, R14, 0x1 ;  /* 0x000000010e0e7836 */ /* 0x000fe20000000000 */
[----:B------:R-:W-:Y:S01]  /*2240*/  PLOP3.LUT P1, PT, PT, PT, PT, 0x80, 0x8 ;  /* 0x000000000008781c */ /* 0x000fe20003f2f070 */
[----:B------:R-:W-:Y:S02]  /*2250*/  IMAD.IADD R21, R11, 0x1, R170 ;  /* 0x000000010b157824 */ /* 0x000fe400078e02aa */
[----:B------:R-:W-:Y:S01]  /*2260*/  IMAD.IADD R20, R8, 0x1, R147 ;  /* 0x0000000108147824 */ /* 0x000fe200078e0293 */
[----:B------:R-:W-:-:S04]  /*2270*/  ISETP.NE.AND P0, PT, R14, 0x2, PT ;  /* 0x000000020e00780c */ /* 0x000fc80003f05270 */
[----:B------:R-:W-:Y:S02]  /*2280*/  SEL R2, RZ, 0x1, P0 ;  /* 0x00000001ff027807 */ /* 0x000fe40000000000 */
[----:B------:R-:W-:Y:S02]  /*2290*/  SEL R14, R14, RZ, P0 ;  /* 0x000000ff0e0e7207 */ /* 0x000fe40000000000 */
[----:B------:R-:W-:Y:S01]  /*22a0*/  LOP3.LUT R13, R13, R2, RZ, 0x3c, !PT ;  /* 0x000000020d0d7212 */ /* 0x000fe200078e3cff */
[----:B------:R-:W-:Y:S06]  /*22b0*/  @P2 BRA `(.L_x_35) ;  /* 0xfffffff000a02947 */ /* 0x000fec000383ffff */
[----:B------:R-:W-:Y:S01]  /*22c0*/  UIADD3 UR4, UPT, UPT, UR4, 0x30, URZ ;  /* 0x0000003004047890 */ /* 0x000fe2000fffe0ff */
[----:B------:R-:W-:-:S03]  /*22d0*/  SHF.L.U32 R3, R15, 0x1f, RZ ;  /* 0x0000001f0f037819 */ /* 0x000fc600000006ff */
[----:B------:R-:W-:-:S09]  /*22e0*/  ULEA UR5, UR6, UR4, 0x3 ;  /* 0x0000000406057291 */ /* 0x000fd2000f8e18ff */
[----:B------:R-:W1:Y:S02]  /*22f0*/  SYNCS.PHASECHK.TRANS64.TRYWAIT P0, [UR5], R3 ;  /* 0x00000003ff0075a7 */ /* 0x000e640008001105 */
[----:B-1----:R-:W-:Y:S05]  /*2300*/  @!P0 BRA `(.L_x_36) ;  /* 0x0000006000648947 */ /* 0x002fea0003800000 */
.L_x_113:
[----:B------:R-:W-:-:S04]  /*2310*/  UIADD3 UR6, UPT, UPT, UR6, 0x1, URZ ;  /* 0x0000000106067890 */ /* 0x000fc8000fffe0ff */
[----:B------:R-:W-:-:S04]  /*2320*/  UISETP.NE.AND UP0, UPT, UR6, 0x6, UPT ;  /* 0x000000060600788c */ /* 0x000fc8000bf05270 */
[----:B------:R-:W-:Y:S02]  /*2330*/  USEL UR7, URZ, 0x1, UP0 ;  /* 0x00000001ff077887 */ /* 0x000fe40008000000 */
[----:B------:R-:W-:-:S04]  /*2340*/  USEL UR6, UR6, URZ, UP0 ;  /* 0x000000ff06067287 */ /* 0x000fc80008000000 */
[----:B------:R-:W-:Y:S01]  /*2350*/  ULEA UR5, UR6, UR4, 0x3 ;  /* 0x0000000406057291 */ /* 0x000fe2000f8e18ff */
[----:B------:R-:W-:-:S04]  /*2360*/  LOP3.LUT R2, R15, UR7, RZ, 0x3c, !PT ;  /* 0x000000070f027c12 */ /* 0x000fc8000f8e3cff */
[----:B-1----:R-:W-:-:S04]  /*2370*/  SHF.L.U32 R3, R2, 0x1f, RZ ;  /* 0x0000001f02037819 */ /* 0x002fc800000006ff */
[----:B------:R-:W1:Y:S02]  /*2380*/  SYNCS.PHASECHK.TRANS64.TRYWAIT P0, [UR5], R3 ;  /* 0x00000003ff0075a7 */ /* 0x000e640008001105 */
[----:B-1----:R-:W-:Y:S05]  /*2390*/  @!P0 BRA `(.L_x_37) ;  /* 0x0000006000588947 */ /* 0x002fea0003800000 */
.L_x_115:
        /* <DEDUP_REMOVED lines=9> */
.L_x_117:
        /* <DEDUP_REMOVED lines=9> */
.L_x_119:
        /* <DEDUP_REMOVED lines=9> */
.L_x_121:
[----:B------:R-:W-:-:S04]  /*2550*/  UIADD3 UR6, UPT, UPT, UR6, 0x1, URZ ;  /* 0x0000000106067890 */ /* 0x000fc8000fffe0ff */
[----:B------:R-:W-:-:S04]  /*2560*/  UISETP.NE.AND UP0, UPT, UR6, 0x6, UPT ;  /* 0x000000060600788c */ /* 0x000fc8000bf05270 */
[----:B------:R-:W-:Y:S02]  /*2570*/  USEL UR5, URZ, 0x1, UP0 ;  /* 0x00000001ff057887 */ /* 0x000fe40008000000 */
[----:B------:R-:W-:-:S04]  /*2580*/  USEL UR6, UR6, URZ, UP0 ;  /* 0x000000ff06067287 */ /* 0x000fc80008000000 */
[----:B------:R-:W-:Y:S01]  /*2590*/  ULEA UR6, UR6, UR4, 0x3 ;  /* 0x0000000406067291 */ /* 0x000fe2000f8e18ff */
[----:B-1----:R-:W-:-:S04]  /*25a0*/  LOP3.LUT R3, R2, UR5, RZ, 0x3c, !PT ;  /* 0x0000000502037c12 */ /* 0x002fc8000f8e3cff */
[----:B------:R-:W-:Y:S01]  /*25b0*/  SHF.L.U32 R3, R3, 0x1f, RZ ;  /* 0x0000001f03037819 */ /* 0x000fe200000006ff */
[----:B----4-:R-:W-:-:S07]  /*25c0*/  IMAD.U32 R0, RZ, RZ, UR6 ;  /* 0x00000006ff007e24 */ /* 0x010fce000f8e00ff */
.L_x_41:
[----:B-1----:R1:W2:Y:S02]  /*25d0*/  SYNCS.PHASECHK.TRANS64.TRYWAIT P0, [R0+URZ], R3 ;  /* 0x00000003000075a7 */ /* 0x0022a400080011ff */
[----:B--2---:R-:W-:Y:S05]  /*25e0*/  @!P0 NANOSLEEP.SYNCS 0x989680 ;  /* 0x009896800000895d */ /* 0x004fea0003900000 */
[----:B------:R-:W2:Y:S02]  /*25f0*/  @!P0 SYNCS.PHASECHK.TRANS64 P0, [R0+URZ], R3 ;  /* 0x00000003000085a7 */ /* 0x000ea400080010ff */
[----:B--2---:R-:W-:Y:S05]  /*2600*/  @P0 EXIT ;  /* 0x000000000000094d */ /* 0x004fea0003800000 */
[----:B------:R-:W-:Y:S05]  /*2610*/  BRA `(.L_x_41) ;  /* 0xfffffffc00ec7947 */ /* 0x000fea000383ffff */
.L_x_17:
[----:B------:R-:W-:-:S04]  /*2620*/  UISETP.NE.AND UP1, UPT, UR37, URZ, UPT ;  /* 0x000000ff2500728c */ /* 0x000fc8000bf25270 */
[----:B------:R-:W-:-:S09]  /*2630*/  UISETP.NE.OR UP1, UPT, UR8, 0x1, UP1 ;  /* 0x000000010800788c */ /* 0x000fd20008f25670 */
[----:B------:R-:W-:Y:S05]  /*2640*/  BRA.U UP1, `(.L_x_42) ;  /* 0x0000000501487547 */ /* 0x000fea000b800000 */
[----:B------:R-:W-:Y:S01]  /*2650*/  ISETP.NE.AND P2, PT, R2, RZ, PT ;  /* 0x000000ff0200720c */ /* 0x000fe20003f45270 */
[----:B------:R-:W-:Y:S01]  /*2660*/  IMAD.MOV.U32 R12, RZ, RZ, 0x1 ;  /* 0x00000001ff0c7424 */ /* 0x000fe200078e00ff */
[----:B------:R-:W-:Y:S02]  /*2670*/  CS2R R10, SRZ ;  /* 0x00000000000a7805 */ /* 0x000fe4000001ff00 */
[----:B------:R-:W-:Y:S01]  /*2680*/  CS2R R8, SRZ ;  /* 0x0000000000087805 */ /* 0x000fe2000001ff00 */
[----:B------:R-:W-:Y:S01]  /*2690*/  UMOV UR4, 0x400 ;  /* 0x0000040000047882 */ /* 0x000fe20000000000 */
[----:B------:R-:W-:Y:S01]  /*26a0*/  UMOV UR6, URZ ;  /* 0x000000ff00067c82 */ /* 0x000fe20008000000 */
[----:B------:R-:W-:-:S12]  /*26b0*/  ULEA UR37, UR37, UR4, 0x18 ;  /* 0x0000000425257291 */ /* 0x000fd8000f8ec0ff */
.L_x_46:
[----:B------:R-:W-:Y:S02]  /*26c0*/  LEA R0, R8, UR37, 0x3 ;  /* 0x0000002508007c11 */ /* 0x000fe4000f8e18ff */
[----:B------:R-:W-:-:S03]  /*26d0*/  SHF.L.U32 R5, R9, 0x1f, RZ ;  /* 0x0000001f09057819 */ /* 0x000fc600000006ff */
[----:B------:R-:W-:Y:S01]  /*26e0*/  VIADD R4, R0, 0x100 ;  /* 0x0000010000047836 */ /* 0x000fe20000000000 */
[----:B------:R-:W1:Y:S02]  /*26f0*/  SYNCS.PHASECHK.TRANS64.TRYWAIT P0, [R0+URZ+0xf0], R5 ;  /* 0x0000f005000075a7 */ /* 0x000e6400080011ff */
[----:B-1----:R-:W-:Y:S05]  /*2700*/  @!P0 BRA `(.L_x_43) ;  /* 0x0000005c00dc8947 */ /* 0x002fea0003800000 */
.L_x_122:
[----:B------:R-:W-:Y:S01]  /*2710*/  ULEA UR5, UR6, UR37, 0x3 ;  /* 0x0000002506057291 */ /* 0x000fe2000f8e18ff */
[----:B------:R-:W-:Y:S02]  /*2720*/  PRMT R4, RZ, 0x654, R4 ;  /* 0x00000654ff047816 */ /* 0x000fe40000000004 */
[----:B-1----:R-:W-:Y:S01]  /*2730*/  SHF.L.U32 R5, R12, 0x1f, RZ ;  /* 0x0000001f0c057819 */ /* 0x002fe200000006ff */
[----:B------:R-:W-:Y:S01]  /*2740*/  UIADD3 UR4, UPT, UPT, UR5, 0x90, URZ ;  /* 0x0000009005047890 */ /* 0x000fe2000fffe0ff */
[----:B------:R1:W-:Y:S05]  /*2750*/  SYNCS.ARRIVE.TRANS64.RED.A1T0 RZ, [R4+URZ], RZ ;  /* 0x000000ff04ff79a7 */ /* 0x0003ea00081004ff */
[----:B------:R-:W-:Y:S01]  /*2760*/  IMAD.U32 R7, RZ, RZ, UR4 ;  /* 0x00000004ff077e24 */ /* 0x000fe2000f8e00ff */
[----:B------:R-:W2:Y:S04]  /*2770*/  SYNCS.PHASECHK.TRANS64.TRYWAIT P0, [UR5+0xa0], R5 ;  /* 0x0000a005ff0075a7 */ /* 0x000ea80008001105 */
[----:B------:R-:W-:Y:S01]  /*2780*/  PRMT R6, R2, 0x654, R7 ;  /* 0x0000065402067816 */ /* 0x000fe20000000007 */
[----:B-1----:R-:W-:Y:S01]  /*2790*/  @!P2 IMAD.MOV.U32 R4, RZ, RZ, 0x10 ;  /* 0x00000010ff04a424 */ /* 0x002fe200078e00ff */
[----:B--2---:R-:W-:Y:S06]  /*27a0*/  @!P0 BRA `(.L_x_44) ;  /* 0x0000005c00c88947 */ /* 0x004fec0003800000 */
.L_x_124:
[----:B------:R-:W-:Y:S01]  /*27b0*/  ULEA UR4, UR6, UR37, 0x4 ;  /* 0x0000002506047291 */ /* 0x000fe2000f8e20ff */
[----:B------:R-:W-:Y:S01]  /*27c0*/  SEL R3, R6, R3, !P2 ;  /* 0x0000000306037207 */ /* 0x000fe20005000000 */
[----:B------:R-:W-:Y:S01]  /*27d0*/  UIADD3 UR5, UPT, UPT, UR5, 0x90, URZ ;  /* 0x0000009005057890 */ /* 0x000fe2000fffe0ff */
[----:B-1----:R-:W-:Y:S01]  /*27e0*/  LEA R0, R11, UR37, 0x3 ;  /* 0x000000250b007c11 */ /* 0x002fe2000f8e18ff */
[----:B------:R-:W-:Y:S01]  /*27f0*/  UIADD3 UR4, UPT, UPT, UR4, 0x120, URZ ;  /* 0x0000012004047890 */ /* 0x000fe2000fffe0ff */
[----:B------:R-:W-:Y:S01]  /*2800*/  SHF.L.U32 R5, R10, 0x1f, RZ ;  /* 0x0000001f0a057819 */ /* 0x000fe200000006ff */
[----:B------:R1:W-:Y:S01]  /*2810*/  @!P2 SYNCS.ARRIVE.TRANS64.RED RZ, [R3+URZ], R4 ;  /* 0x0000000403ffa9a7 */ /* 0x0003e200080004ff */
[----:B------:R-:W-:Y:S01]  /*2820*/  UIADD3 UR6, UPT, UPT, UR6, 0x1, URZ ;  /* 0x0000000106067890 */ /* 0x000fe2000fffe0ff */
[----:B------:R-:W-:-:S03]  /*2830*/  VIADD R8, R8, 0x1 ;  /* 0x0000000108087836 */ /* 0x000fc60000000000 */
[----:B------:R-:W-:Y:S02]  /*2840*/  UISETP.NE.AND UP0, UPT, UR6, 0x2, UPT ;  /* 0x000000020600788c */ /* 0x000fe4000bf05270 */
[----:B------:R-:W-:Y:S06]  /*2850*/  UGETNEXTWORKID.BROADCAST [UR4], [UR5] ;  /* 0x00000000040073ca */ /* 0x000fec0008000100 */
[----:B------:R-:W-:Y:S01]  /*2860*/  USEL UR4, URZ, 0x1, UP0 ;  /* 0x00000001ff047887 */ /* 0x000fe20008000000 */
[----:B------:R-:W-:Y:S01]  /*2870*/  ISETP.NE.AND P0, PT, R8, 0x2, PT ;  /* 0x000000020800780c */ /* 0x000fe20003f05270 */
[----:B------:R-:W-:Y:S01]  /*2880*/  USEL UR6, UR6, URZ, UP0 ;  /* 0x000000ff06067287 */ /* 0x000fe20008000000 */
[----:B------:R-:W2:Y:S03]  /*2890*/  SYNCS.PHASECHK.TRANS64.TRYWAIT P1, [R0+URZ+0x90], R5 ;  /* 0x00009005000075a7 */ /* 0x000ea600080211ff */
[----:B------:R-:W-:Y:S01]  /*28a0*/  LOP3.LUT R12, R12, UR4, RZ, 0x3c, !PT ;  /* 0x000000040c0c7c12 */ /* 0x000fe2000f8e3cff */
[----:B-12---:R-:W-:Y:S07]  /*28b0*/  @!P1 BRA `(.L_x_45) ;  /* 0x0000005c009c9947 */ /* 0x006fee0003800000 */
.L_x_125:
[C---:B------:R-:W-:Y:S01]  /*28c0*/  LEA R4, R11.reuse, UR37, 0x4 ;  /* 0x000000250b047c11 */ /* 0x040fe2000f8e20ff */
[----:B-1----:R-:W-:Y:S01]  /*28d0*/  VIADD R0, R0, 0xa0 ;  /* 0x000000a000007836 */ /* 0x002fe20000000000 */
[----:B------:R-:W-:Y:S01]  /*28e0*/  SEL R8, R8, RZ, P0 ;  /* 0x000000ff08087207 */ /* 0x000fe20000000000 */
[----:B------:R-:W-:-:S03]  /*28f0*/  VIADD R11, R11, 0x1 ;  /* 0x000000010b0b7836 */ /* 0x000fc60000000000 */
[----:B------:R-:W1:Y:S01]  /*2900*/  LDS.128 R4, [R4+0x120] ;  /* 0x0001200004047984 */ /* 0x000e620000000c00 */
[----:B------:R-:W-:Y:S02]  /*2910*/  PRMT R0, RZ, 0x654, R0 ;  /* 0x00000654ff007816 */ /* 0x000fe40000000000 */
[C---:B------:R-:W-:Y:S01]  /*2920*/  ISETP.NE.AND P1, PT, R11.reuse, 0x2, PT ;  /* 0x000000020b00780c */ /* 0x040fe20003f25270 */
[----:B------:R-:W-:Y:S01]  /*2930*/  @!PT LDS RZ, [RZ] ;  /* 0x00000000fffff984 */ /* 0x000fe20000000800 */
[----:B------:R-:W-:Y:S01]  /*2940*/  @!PT LDS RZ, [RZ] ;  /* 0x00000000fffff984 */ /* 0x000fe20000000800 */
[----:B------:R-:W-:Y:S01]  /*2950*/  @!PT LDS RZ, [RZ] ;  /* 0x00000000fffff984 */ /* 0x000fe20000000800 */
[----:B------:R-:W-:Y:S01]  /*2960*/  @!PT LDS RZ, [RZ] ;  /* 0x00000000fffff984 */ /* 0x000fe20000000800 */
[----:B------:R2:W-:Y:S06]  /*2970*/  MEMBAR.ALL.CTA ;  /* 0x0000000000007992 */ /* 0x0005ec0000008000 */
[----:B--2---:R-:W2:Y:S01]  /*2980*/  FENCE.VIEW.ASYNC.S ;  /* 0x00000000000073c6 */ /* 0x004ea20000000000 */
[----:B------:R-:W-:Y:S01]  /*2990*/  SEL R11, R11, RZ, P1 ;  /* 0x000000ff0b0b7207 */ /* 0x000fe20000800000 */
[----:B--2---:R2:W-:Y:S01]  /*29a0*/  SYNCS.ARRIVE.TRANS64.RED.A1T0 RZ, [R0+URZ], RZ ;  /* 0x000000ff00ff79a7 */ /* 0x0045e200081004ff */
[----:B-1----:R-:W-:-:S02]  /*29b0*/  LOP3.LUT P3, RZ, R6, 0x1, RZ, 0xc0, !PT ;  /* 0x0000000106ff7812 */ /* 0x002fc4000786c0ff */
[----:B------:R-:W-:-:S04]  /*29c0*/  SEL R5, RZ, 0x1, P1 ;  /* 0x00000001ff057807 */ /* 0x000fc80000800000 */
[----:B------:R-:W-:Y:S02]  /*29d0*/  LOP3.LUT R10, R10, R5, RZ, 0x3c, !PT ;  /* 0x000000050a0a7212 */ /* 0x000fe400078e3cff */
[----:B--2---:R-:W-:-:S04]  /*29e0*/  SEL R0, RZ, 0x1, P0 ;  /* 0x00000001ff007807 */ /* 0x004fc80000000000 */
[----:B------:R-:W-:Y:S01]  /*29f0*/  LOP3.LUT R9, R9, R0, RZ, 0x3c, !PT ;  /* 0x0000000009097212 */ /* 0x000fe200078e3cff */
[----:B------:R-:W-:Y:S06]  /*2a00*/  @P3 BRA `(.L_x_46) ;  /* 0xfffffffc002c3947 */ /* 0x000fec000383ffff */
[----:B------:R-:W-:Y:S01]  /*2a10*/  ULEA UR5, UR6, UR37, 0x3 ;  /* 0x0000002506057291 */ /* 0x000fe2000f8e18ff */
[----:B------:R-:W-:-:S08]  /*2a20*/  SHF.L.U32 R3, R12, 0x1f, RZ ;  /* 0x0000001f0c037819 */ /* 0x000fd000000006ff */
[----:B------:R-:W1:Y:S02]  /*2a30*/  SYNCS.PHASECHK.TRANS64 P0, [UR5+0xa0], R3 ;  /* 0x0000a003ff0075a7 */ /* 0x000e640008001005 */
[----:B-1----:R-:W-:Y:S05]  /*2a40*/  @P0 BRA `(.L_x_47) ;  /* 0x0000000000080947 */ /* 0x002fea0003800000 */
[----:B------:R-:W1:Y:S02]  /*2a50*/  SYNCS.PHASECHK.TRANS64.TRYWAIT P0, [UR5+0xa0], R3 ;  /* 0x0000a003ff0075a7 */ /* 0x000e640008001105 */
[----:B-1----:R-:W-:Y:S05]  /*2a60*/  @!P0 BRA `(.L_x_48) ;  /* 0x0000005c00448947 */ /* 0x002fea0003800000 */
.L_x_47:
[----:B------:R-:W-:-:S04]  /*2a70*/  UIADD3 UR4, UPT, UPT, UR6, 0x1, URZ ;  /* 0x0000000106047890 */ /* 0x000fc8000fffe0ff */
[----:B------:R-:W-:-:S04]  /*2a80*/  UISETP.NE.AND UP0, UPT, UR4, 0x2, UPT ;  /* 0x000000020400788c */ /* 0x000fc8000bf05270 */
[----:B------:R-:W-:Y:S02]  /*2a90*/  USEL UR7, URZ, 0x1, UP0 ;  /* 0x00000001ff077887 */ /* 0x000fe40008000000 */
[----:B------:R-:W-:-:S04]  /*2aa0*/  USEL UR4, UR4, URZ, UP0 ;  /* 0x000000ff04047287 */ /* 0x000fc80008000000 */
[----:B------:R-:W-:Y:S01]  /*2ab0*/  ULEA UR4, UR4, UR37, 0x3 ;  /* 0x0000002504047291 */ /* 0x000fe2000f8e18ff */
[----:B-1----:R-:W-:-:S04]  /*2ac0*/  LOP3.LUT R3, R12, UR7, RZ, 0x3c, !PT ;  /* 0x000000070c037c12 */ /* 0x002fc8000f8e3cff */
[----:B------:R-:W-:-:S04]  /*2ad0*/  SHF.L.U32 R0, R3, 0x1f, RZ ;  /* 0x0000001f03007819 */ /* 0x000fc800000006ff */
[----:B------:R-:W1:Y:S02]  /*2ae0*/  SYNCS.PHASECHK.TRANS64 P0, [UR4+0xa0], R0 ;  /* 0x0000a000ff0075a7 */ /* 0x000e640008001004 */
[----:B-1----:R-:W-:Y:S05]  /*2af0*/  @P0 EXIT ;  /* 0x000000000000094d */ /* 0x002fea0003800000 */
[----:B------:R-:W-:Y:S02]  /*2b00*/  SHF.L.U32 R3, R3, 0x1f, RZ ;  /* 0x0000001f03037819 */ /* 0x000fe400000006ff */
[----:B------:R-:W-:-:S07]  /*2b10*/  MOV R0, UR4 ;  /* 0x0000000400007c02 */ /* 0x000fce0008000f00 */
.L_x_49:
[----:B-1----:R1:W2:Y:S02]  /*2b20*/  SYNCS.PHASECHK.TRANS64.TRYWAIT P0, [R0+URZ+0xa0], R3 ;  /* 0x0000a003000075a7 */ /* 0x0022a400080011ff */
[----:B--2---:R-:W-:Y:S05]  /*2b30*/  @!P0 NANOSLEEP.SYNCS 0x989680 ;  /* 0x009896800000895d */ /* 0x004fea0003900000 */
[----:B------:R-:W2:Y:S02]  /*2b40*/  @!P0 SYNCS.PHASECHK.TRANS64 P0, [R0+URZ+0xa0], R3 ;  /* 0x0000a003000085a7 */ /* 0x000ea400080010ff */
[----:B--2---:R-:W-:Y:S05]  /*2b50*/  @P0 EXIT ;  /* 0x000000000000094d */ /* 0x004fea0003800000 */
[----:B------:R-:W-:Y:S05]  /*2b60*/  BRA `(.L_x_49) ;  /* 0xfffffffc00ec7947 */ /* 0x000fea000383ffff */
.L_x_42:
[----:B------:R-:W-:-:S09]  /*2b70*/  UISETP.NE.AND UP1, UPT, UR8, URZ, UPT ;  /* 0x000000ff0800728c */ /* 0x000fd2000bf25270 */
[----:B------:R-:W-:Y:S05]  /*2b80*/  BRA.U UP1, `(.L_x_50) ;  /* 0x0000000d01b07547 */ /* 0x000fea000b800000 */
[----:B------:R-:W-:Y:S01]  /*2b90*/  UMOV UR4, 0x40 ;  /* 0x0000004000047882 */ /* 0x000fe20000000000 */
[----:B------:R-:W-:Y:S01]  /*2ba0*/  NOP ;  /* 0x0000000000007918 */ /* 0x000fe20000000000 */
[----:B------:R-:W-:Y:S01]  /*2bb0*/  ULEA UR4, UR37, UR4, 0x18 ;  /* 0x0000000425047291 */ /* 0x000fe2000f8ec0ff */
[----:B------:R-:W-:Y:S02]  /*2bc0*/  UMOV UR5, 0x400 ;  /* 0x0000040000057882 */ /* 0x000fe40000000000 */
[----:B------:R-:W-:-:S06]  /*2bd0*/  ULEA UR37, UR37, UR5, 0x18 ;  /* 0x0000000525257291 */ /* 0x000fcc000f8ec0ff */
[----:B------:R-:W1:Y:S02]  /*2be0*/  LDS.U8 R0, [UR4+0x1c] ;  /* 0x00001c04ff007984 */ /* 0x000e640008000000 */
[----:B-1----:R-:W-:-:S13]  /*2bf0*/  ISETP.NE.AND P0, PT, R0, RZ, PT ;  /* 0x000000ff0000720c */ /* 0x002fda0003f05270 */
[----:B------:R-:W-:Y:S05]  /*2c00*/  @P0 BRA `(.L_x_51) ;  /* 0x0000000000580947 */ /* 0x000fea0003800000 */
[----:B------:R-:W-:-:S13]  /*2c10*/  ELECT P0, URZ, PT ;  /* 0x0000000000ff782f */ /* 0x000fda0003800000 */
[----:B------:R-:W-:Y:S05]  /*2c20*/  @!P0 BRA `(.L_x_52) ;  /* 0x0000000000608947 */ /* 0x000fea0003800000 */
[----:B------:R-:W-:Y:S01]  /*2c30*/  UMOV UR5, 0x10 ;  /* 0x0000001000057882 */ /* 0x000fe20000000000 */
[----:B------:R-:W-:Y:S01]  /*2c40*/  HFMA2 R0, -RZ, RZ, 0, 5.9604644775390625e-08 ;  /* 0x00000001ff007431 */ /* 0x000fe200000001ff */
[----:B------:R-:W-:-:S03]  /*2c50*/  MOV R2, 0xffff ;  /* 0x0000ffff00027802 */ /* 0x000fc60000000f00 */
[----:B------:R-:W-:Y:S04]  /*2c60*/  DEPBAR.LE SB1, 0x36 ;  /* 0x00009d800000791a */ /* 0x000fe80000000000 */
[----:B------:R-:W1:Y:S02]  /*2c70*/  UTCATOMSWS.FIND_AND_SET.ALIGN UP0, UR5, UR5 ;  /* 0x00000005000575e3 */ /* 0x000e640008000800 */
[----:B-1----:R-:W-:Y:S01]  /*2c80*/  MOV R3, UR5 ;  /* 0x0000000500037c02 */ /* 0x002fe20008000f00 */
[----:B------:R-:W-:Y:S06]  /*2c90*/  BRA.U UP0, `(.L_x_53) ;  /* 0x0000000100187547 */ /* 0x000fec000b800000 */
.L_x_54:
[----:B------:R-:W-:Y:S05]  /*2ca0*/  NANOSLEEP 0x64 ;  /* 0x000000640000795d */ /* 0x000fea0003800000 */
[----:B------:R-:W-:-:S05]  /*2cb0*/  UMOV UR5, 0x10 ;  /* 0x0000001000057882 */ /* 0x000fca0000000000 */
[----:B------:R-:W-:Y:S04]  /*2cc0*/  DEPBAR.LE SB1, 0x36 ;  /* 0x00009d800000791a */ /* 0x000fe80000000000 */
[----:B------:R-:W1:Y:S02]  /*2cd0*/  UTCATOMSWS.FIND_AND_SET.ALIGN UP0, UR5, UR5 ;  /* 0x00000005000575e3 */ /* 0x000e640008000800 */
[----:B-1----:R-:W-:Y:S01]  /*2ce0*/  MOV R3, UR5 ;  /* 0x0000000500037c02 */ /* 0x002fe20008000f00 */
[----:B------:R-:W-:Y:S05]  /*2cf0*/  BRA.U !UP0, `(.L_x_54) ;  /* 0xfffffffd08e87547 */ /* 0x000fea000b83ffff */
.L_x_53:
[-C--:B------:R-:W-:Y:S02]  /*2d00*/  SHF.L.U32 R2, R2, R3.reuse, RZ ;  /* 0x0000000302027219 */ /* 0x080fe400000006ff */
[----:B------:R-:W-:Y:S01]  /*2d10*/  SHF.L.U32 R0, R0, R3, RZ ;  /* 0x0000000300007219 */ /* 0x000fe200000006ff */
[----:B------:R-:W-:Y:S02]  /*2d20*/  IMAD.SHL.U32 R3, R3, 0x20, RZ ;  /* 0x0000002003037824 */ /* 0x000fe400078e00ff */
[----:B------:R1:W-:Y:S04]  /*2d30*/  ATOMS.OR RZ, [UR4+0x14], R2 ;  /* 0x00001402ffff798c */ /* 0x0003e8000b000004 */
[----:B------:R1:W-:Y:S04]  /*2d40*/  ATOMS.OR RZ, [UR4+0x18], R0 ;  /* 0x00001800ffff798c */ /* 0x0003e8000b000004 */
[----:B------:R1:W-:Y:S01]  /*2d50*/  STS [UR37+0x140], R3 ;  /* 0x00014003ff007988 */ /* 0x0003e20008000825 */
[----:B------:R-:W-:Y:S05]  /*2d60*/  BRA `(.L_x_52) ;  /* 0x0000000000107947 */ /* 0x000fea0003800000 */
.L_x_51:
[----:B------:R-:W-:Y:S02]  /*2d70*/  MOV R0, 0xffffffff ;  /* 0xffffffff00007802 */ /* 0x000fe40000000f00 */
[----:B------:R-:W-:-:S03]  /*2d80*/  MOV R2, 0x2db0 ;  /* 0x00002db000027802 */ /* 0x000fc60000000f00 */
[----:B------:R1:W-:Y:S04]  /*2d90*/  STS [UR37+0x140], R0 ;  /* 0x00014000ff007988 */ /* 0x0003e80008000825 */
[----:B-1-3-5:R-:W-:Y:S05]  /*2da0*/  CALL.REL.NOINC `($__internal_1_$__cuda_sm10x_tcgen05_guardrail_trap_phase_invalid_during_alloc) ;  /* 0x0000006000007944 */ /* 0x02afea0003c00000 */
.L_x_52:
[----:B------:R-:W-:Y:S05]  /*2db0*/  WARPSYNC.ALL ;  /* 0x0000000000007948 */ /* 0x000fea0003800000 */
[----:B------:R-:W2:Y:S01]  /*2dc0*/  S2UR UR5, SR_CgaCtaId ;  /* 0x00000000000579c3 */ /* 0x000ea20000008800 */
[----:B------:R-:W-:Y:S01]  /*2dd0*/  UMOV UR4, 0x400 ;  /* 0x0000040000047882 */ /* 0x000fe20000000000 */
[----:B------:R-:W-:-:S06]  /*2de0*/  NOP ;  /* 0x0000000000007918 */ /* 0x000fcc0000000000 */
[----:B------:R-:W-:Y:S06]  /*2df0*/  BAR.ARV 0x6, 0xa0 ;  /* 0x0182800000007b1d */ /* 0x000fec0000002000 */
[----:B------:R-:W4:Y:S01]  /*2e00*/  LDCU UR7, c[0x0][0x38c] ;  /* 0x00007180ff0777ac */ /* 0x000f220008000800 */
[----:B------:R-:W-:Y:S01]  /*2e10*/  IMAD.MOV.U32 R11, RZ, RZ, 0x1 ;  /* 0x00000001ff0b7424 */ /* 0x000fe200078e00ff */
[----:B------:R-:W-:Y:S01]  /*2e20*/  CS2R R8, SRZ ;  /* 0x0000000000087805 */ /* 0x000fe2000001ff00 */
[----:B------:R-:W-:Y:S01]  /*2e30*/  IMAD.MOV.U32 R10, RZ, RZ, RZ ;  /* 0x000000ffff0a7224 */ /* 0x000fe200078e00ff */
[----:B------:R-:W3:Y:S01]  /*2e40*/  LDCU UR6, c[0x0][0x38c] ;  /* 0x00007180ff0677ac */ /* 0x000ee20008000800 */
[----:B------:R-:W-:Y:S01]  /*2e50*/  UMOV UR14, URZ ;  /* 0x000000ff000e7c82 */ /* 0x000fe20008000000 */
[----:B------:R-:W-:Y:S01]  /*2e60*/  UMOV UR13, URZ ;  /* 0x000000ff000d7c82 */ /* 0x000fe20008000000 */
[----:B--2---:R-:W-:Y:S01]  /*2e70*/  ULEA UR5, UR5, UR4, 0x18 ;  /* 0x0000000405057291 */ /* 0x004fe2000f8ec0ff */
[----:B------:R-:W-:Y:S01]  /*2e80*/  UMOV UR24, 0x0 ;  /* 0x0000000000187882 */ /* 0x000fe20000000000 */
[----:B------:R-:W-:-:S02]  /*2e90*/  UMOV UR25, 0x8210490 ;  /* 0x0821049000197882 */ /* 0x000fc40000000000 */
[----:B------:R-:W-:Y:S02]  /*2ea0*/  UIADD3 UR10, UPT, UPT, UR5, 0x8400, URZ ;  /* 0x00008400050a7890 */ /* 0x000fe4000fffe0ff */
[----:B------:R-:W-:Y:S02]  /*2eb0*/  UIADD3 UR15, UPT, UPT, UR5, 0x20400, URZ ;  /* 0x00020400050f7890 */ /* 0x000fe4000fffe0ff */
[----:B----4-:R-:W-:Y:S01]  /*2ec0*/  UIADD3 UR7, UPT, UPT, UR7, 0x7f, URZ ;  /* 0x0000007f07077890 */ /* 0x010fe2000fffe0ff */
[----:B-1----:R-:W1:Y:S01]  /*2ed0*/  LDS R0, [UR5+0x140] ;  /* 0x00014005ff007984 */ /* 0x002e620008000800 */
[----:B------:R-:W-:Y:S02]  /*2ee0*/  USHF.R.U32.HI UR10, URZ, 0x4, UR10 ;  /* 0x00000004ff0a7899 */ /* 0x000fe4000801160a */
[----:B------:R-:W-:Y:S02]  /*2ef0*/  USHF.R.S32.HI UR4, URZ, 0x1f, UR7 ;  /* 0x0000001fff047899 */ /* 0x000fe40008011407 */
[----:B------:R-:W-:-:S02]  /*2f00*/  USHF.R.U32.HI UR15, URZ, 0x4, UR15 ;  /* 0x00000004ff0f7899 */ /* 0x000fc4000801160f */
[----:B------:R-:W-:Y:S02]  /*2f10*/  ULEA.HI UR4, UR4, UR7, URZ, 0x7 ;  /* 0x0000000704047291 */ /* 0x000fe4000f8f38ff */
[----:B------:R-:W-:Y:S02]  /*2f20*/  ULOP3.LUT UR10, UR10, 0x3fff, URZ, 0xc0, !UPT ;  /* 0x00003fff0a0a7892 */ /* 0x000fe4000f8ec0ff */
[----:B------:R-:W-:Y:S01]  /*2f30*/  USHF.R.S32.HI UR4, URZ, 0x7, UR4 ;  /* 0x00000007ff047899 */ /* 0x000fe20008011404 */
[----:B------:R-:W-:Y:S01]  /*2f40*/  UMOV UR22, 0x0 ;  /* 0x0000000000167882 */ /* 0x000fe20000000000 */
[----:B------:R-:W-:Y:S02]  /*2f50*/  UMOV UR23, 0x8210490 ;  /* 0x0821049000177882 */ /* 0x000fe40000000000 */
[----:B------:R-:W-:Y:S02]  /*2f60*/  UISETP.LT.AND UP0, UPT, UR4, 0x1, UPT ;  /* 0x000000010400788c */ /* 0x000fe4000bf01270 */
[----:B------:R-:W-:-:S02]  /*2f70*/  ULOP3.LUT UR15, UR15, 0x3fff, URZ, 0xc0, !UPT ;  /* 0x00003fff0f0f7892 */ /* 0x000fc4000f8ec0ff */
[----:B------:R-:W-:Y:S02]  /*2f80*/  USEL UR9, UR4, 0x1, !UP0 ;  /* 0x0000000104097887 */ /* 0x000fe4000c000000 */
[----:B------:R-:W-:Y:S02]  /*2f90*/  ULOP3.LUT UR10, UR10, 0x10000, URZ, 0xfc, !UPT ;  /* 0x000100000a0a7892 */ /* 0x000fe4000f8efcff */
[----:B------:R-:W-:Y:S02]  /*2fa0*/  UIADD3 UR9, UPT, UPT, -UR9, URZ, URZ ;  /* 0x000000ff09097290 */ /* 0x000fe4000fffe1ff */
[----:B---3--:R-:W-:Y:S01]  /*2fb0*/  UISETP.GE.AND UP3, UPT, UR6, 0x1, UPT ;  /* 0x000000010600788c */ /* 0x008fe2000bf66270 */
[----:B------:R-:W-:Y:S01]  /*2fc0*/  UMOV UR20, 0x0 ;  /* 0x0000000000147882 */ /* 0x000fe20000000000 */
[----:B------:R-:W-:Y:S01]  /*2fd0*/  UMOV UR21, 0x8210490 ;  /* 0x0821049000157882 */ /* 0x000fe20000000000 */
[----:B------:R-:W-:Y:S01]  /*2fe0*/  UMOV UR18, 0x0 ;  /* 0x0000000000127882 */ /* 0x000fe20000000000 */
[----:B------:R-:W-:Y:S01]  /*2ff0*/  UMOV UR19, 0x8210490 ;  /* 0x0821049000137882 */ /* 0x000fe20000000000 */
[----:B-1----:R-:W-:-:S15]  /*3000*/  R2UR UR16, R0 ;  /* 0x00000000001072ca */ /* 0x002fde00000e0000 */
.L_x_61:
[----:B------:R-:W-:Y:S02]  /*3010*/  LEA R0, R10, UR5, 0x3 ;  /* 0x000000050a007c11 */ /* 0x000fe4000f8e18ff */
[----:B------:R-:W-:Y:S02]  /*3020*/  SHF.L.U32 R5, R9, 0x1f, RZ ;  /* 0x0000001f09057819 */ /* 0x000fe400000006ff */
[----:B------:R-:W-:Y:S01]  /*3030*/  PLOP3.LUT P0, PT, PT, PT, UP3, 0x80, 0x8 ;  /* 0x000000000008781c */ /* 0x000fe20003f0f038 */
[----:B------:R-:W-:Y:S01]  /*3040*/  VIADD R3, R0, 0xa0 ;  /* 0x000000a000037836 */ /* 0x000fe20000000000 */
[----:B-1----:R-:W1:Y:S02]  /*3050*/  SYNCS.PHASECHK.TRANS64.TRYWAIT P1, [R0+URZ+0x90], R5 ;  /* 0x00009005000075a7 */ /* 0x002e6400080211ff */
[----:B-1-3--:R-:W-:Y:S09]  /*3060*/  @!P1 BRA `(.L_x_55) ;  /* 0x0000005400dc9947 */ /* 0x00aff20003800000 */
.L_x_127:
[----:B------:R-:W-:Y:S01]  /*3070*/  LEA R4, R10, UR5, 0x4 ;  /* 0x000000050a047c11 */ /* 0x000fe2000f8e20ff */
[----:B------:R-:W-:Y:S01]  /*3080*/  @UP3 ULEA UR6, UR13, UR5, 0x3 ;  /* 0x000000050d063291 */ /* 0x000fe2000f8e18ff */
[----:B------:R-:W-:Y:S01]  /*3090*/  PLOP3.LUT P2, PT, PT, PT, PT, 0x80, 0x8 ;  /* 0x000000000008781c */ /* 0x000fe20003f4f070 */
[----:B------:R-:W-:Y:S01]  /*30a0*/  ULEA UR7, UR14, UR5, 0x3 ;  /* 0x000000050e077291 */ /* 0x000fe2000f8e18ff */
[----:B------:R-:W-:Y:S01]  /*30b0*/  PRMT R3, RZ, 0x654, R3 ;  /* 0x00000654ff037816 */ /* 0x000fe20000000003 */
[----:B------:R-:W-:Y:S01]  /*30c0*/  ULEA UR8, UR14, UR16, 0x7 ;  /* 0x000000100e087291 */ /* 0x000fe2000f8e38ff */
[----:B-1----:R-:W1:Y:S01]  /*30d0*/  LDS.128 R4, [R4+0x120] ;  /* 0x0001200004047984 */ /* 0x002e620000000c00 */
[----:B------:R-:W-:Y:S02]  /*30e0*/  @P0 SHF.L.U32 R2, R8, 0x1f, RZ ;  /* 0x0000001f08020819 */ /* 0x000fe400000006ff */
[----:B------:R-:W-:Y:S01]  /*30f0*/  SHF.L.U32 R0, R11, 0x1f, RZ ;  /* 0x0000001f0b007819 */ /* 0x000fe200000006ff */
[----:B------:R-:W-:Y:S01]  /*3100*/  @!PT LDS RZ, [RZ] ;  /* 0x00000000fffff984 */ /* 0x000fe20000000800 */
[----:B------:R-:W-:Y:S01]  /*3110*/  @!PT LDS RZ, [RZ] ;  /* 0x00000000fffff984 */ /* 0x000fe20000000800 */
[----:B------:R-:W-:Y:S01]  /*3120*/  @!PT LDS RZ, [RZ] ;  /* 0x00000000fffff984 */ /* 0x000fe20000000800 */
[----:B------:R-:W-:Y:S01]  /*3130*/  @!PT LDS RZ, [RZ] ;  /* 0x00000000fffff984 */ /* 0x000fe20000000800 */
[----:B------:R2:W-:Y:S06]  /*3140*/  MEMBAR.ALL.CTA ;  /* 0x0000000000007992 */ /* 0x0005ec0000008000 */
[----:B--2---:R-:W2:Y:S02]  /*3150*/  FENCE.VIEW.ASYNC.S ;  /* 0x00000000000073c6 */ /* 0x004ea40000000000 */
[----:B--2---:R2:W-:Y:S01]  /*3160*/  SYNCS.ARRIVE.TRANS64.RED.A1T0 RZ, [R3+URZ], RZ ;  /* 0x000000ff03ff79a7 */ /* 0x0045e200081004ff */
[----:B------:R2:W3:Y:S01]  /*3170*/  @P0 SYNCS.PHASECHK.TRANS64.TRYWAIT P2, [UR6], R2 ;  /* 0x00000002ff0005a7 */ /* 0x0004e20008041106 */
[----:B-1----:R-:W-:Y:S01]  /*3180*/  LOP3.LUT P1, RZ, R6, 0x1, RZ, 0xc0, !PT ;  /* 0x0000000106ff7812 */ /* 0x002fe2000782c0ff */
[----:B------:R-:W1:Y:S02]  /*3190*/  SYNCS.PHASECHK.TRANS64.TRYWAIT P0, [UR7+0xd0], R0 ;  /* 0x0000d000ff0075a7 */ /* 0x000e640008001107 */
[----:B-123--:R-:W-:Y:S10]  /*31a0*/  @!P0 BRA `(.L_x_56) ;  /* 0x0000005400a08947 */ /* 0x00eff40003800000 */
.L_x_129:
[----:B------:R-:W-:Y:S01]  /*31b0*/  IADD3 R10, PT, PT, R10, 0x1, RZ ;  /* 0x000000010a0a7810 */ /* 0x000fe20007ffe0ff */
[----:B------:R-:W-:Y:S06]  /*31c0*/  BRA.U !UP3, `(.L_x_57) ;  /* 0x000000010bc07547 */ /* 0x000fec000b800000 */
[----:B------:R-:W-:Y:S01]  /*31d0*/  UPLOP3.LUT UP4, UPT, UPT, UPT, UPT, 0x40, 0x4 ;  /* 0x000000000004789c */ /* 0x000fe20003f8e870 */
[----:B------:R-:W-:Y:S01]  /*31e0*/  UMOV UR12, UR9 ;  /* 0x00000009000c7c82 */ /* 0x000fe20008000000 */
[----:B------:R-:W-:Y:S01]  /*31f0*/  UMOV UR11, UR4 ;  /* 0x00000004000b7c82 */ /* 0x000fe20008000000 */
[----:B------:R-:W-:-:S08]  /*3200*/  UMOV UR17, UR13 ;  /* 0x0000000d00117c82 */ /* 0x000fd00008000000 */
.L_x_60:
[----:B------:R-:W-:Y:S02]  /*3210*/  UIADD3 UR12, UPT, UPT, UR12, 0x1, URZ ;  /* 0x000000010c0c7890 */ /* 0x000fe4000fffe0ff */
[----:B--2---:R-:W-:Y:S02]  /*3220*/  ULEA UR6, UR17, UR5, 0x3 ;  /* 0x0000000511067291 */ /* 0x004fe4000f8e18ff */
[----:B------:R-:W-:Y:S01]  /*3230*/  UISETP.NE.AND UP0, UPT, UR12, URZ, UPT ;  /* 0x000000ff0c00728c */ /* 0x000fe2000bf05270 */
[----:B---3--:R-:W-:Y:S10]  /*3240*/  @P2 BRA `(.L_x_58) ;  /* 0x00000000000c2947 */ /* 0x008ff40003800000 */
[----:B-1----:R-:W-:Y:S04]  /*3250*/  SHF.L.U32 R3, R8, 0x1f, RZ ;  /* 0x0000001f08037819 */ /* 0x002fe800000006ff */
[----:B------:R-:W1:Y:S02]  /*3260*/  SYNCS.PHASECHK.TRANS64.TRYWAIT P0, [UR6], R3 ;  /* 0x00000003ff0075a7 */ /* 0x000e640008001106 */
[----:B-1----:R-:W-:Y:S05]  /*3270*/  @!P0 BRA `(.L_x_59) ;  /* 0x0000005400848947 */ /* 0x002fea0003800000 */
.L_x_58:
[----:B------:R-:W-:Y:S01]  /*3280*/  UISETP.NE.AND UP1, UPT, UR11, 0x1, UPT ;  /* 0x000000010b00788c */ /* 0x000fe2000bf25270 */
[----:B------:R-:W-:Y:S01]  /*3290*/  PLOP3.LUT P2, PT, PT, PT, PT, 0x80, 0x8 ;  /* 0x000000000008781c */ /* 0x000fe20003f4f070 */
[----:B------:R-:W-:Y:S02]  /*32a0*/  UIADD3 UR13, UPT, UPT, UR17, 0x1, URZ ;  /* 0x00000001110d7890 */ /* 0x000fe4000fffe0ff */
[----:B------:R-:W-:Y:S02]  /*32b0*/  ULEA UR28, UR17, UR15, 0xa ;  /* 0x0000000f111c7291 */ /* 0x000fe4000f8e50ff */
[----:B------:R-:W-:Y:S01]  /*32c0*/  UISETP.NE.AND UP2, UPT, UR13, 0x6, UPT ;  /* 0x000000060d00788c */ /* 0x000fe2000bf45270 */
[----:B------:R-:W-:Y:S01]  /*32d0*/  PLOP3.LUT P0, PT, PT, PT, UP1, 0x80, 0x8 ;  /* 0x000000000008781c */ /* 0x000fe20003f0f018 */
[----:B------:R-:W-:Y:S02]  /*32e0*/  UIADD3 UR40, UPT, UPT, UR28, 0x100, URZ ;  /* 0x000001001c287890 */ /* 0x000fe4000fffe0ff */
[----:B------:R-:W-:Y:S02]  /*32f0*/  USEL UR27, URZ, 0x1, UP2 ;  /* 0x00000001ff1b7887 */ /* 0x000fe40009000000 */
[----:B------:R-:W-:Y:S02]  /*3300*/  USEL UR13, UR13, URZ, UP2 ;  /* 0x000000ff0d0d7287 */ /* 0x000fe40009000000 */
[----:B------:R-:W-:Y:S02]  /*3310*/  UIADD3 UR36, UPT, UPT, UR28, 0x200, URZ ;  /* 0x000002001c247890 */ /* 0x000fe4000fffe0ff */
[----:B------:R-:W-:Y:S01]  /*3320*/  @UP1 ULEA UR26, UR13, UR5, 0x3 ;  /* 0x000000050d1a1291 */ /* 0x000fe2000f8e18ff */
[----:B------:R-:W-:Y:S01]  /*3330*/  LOP3.LUT R8, R8, UR27, RZ, 0x3c, !PT ;  /* 0x0000001b08087c12 */ /* 0x000fe2000f8e3cff */
[----:B------:R-:W-:Y:S02]  /*3340*/  UIADD3 UR32, UPT, UPT, UR28, 0x300, URZ ;  /* 0x000003001c207890 */ /* 0x000fe4000fffe0ff */
[----:B------:R-:W-:Y:S01]  /*3350*/  UIADD3 UR6, UPT, UPT, UR6, 0x30, URZ ;  /* 0x0000003006067890 */ /* 0x000fe2000fffe0ff */
[----:B-1----:R-:W-:Y:S01]  /*3360*/  @P0 SHF.L.U32 R0, R8, 0x1f, RZ ;  /* 0x0000001f08000819 */ /* 0x002fe200000006ff */
[----:B------:R-:W-:Y:S01]  /*3370*/  UIADD3 UR11, UPT, UPT, UR11, -0x1, URZ ;  /* 0xffffffff0b0b7890 */ /* 0x000fe2000fffe0ff */
[----:B------:R-:W-:Y:S02]  /*3380*/  UMOV UR29, 0x40004040 ;  /* 0x40004040001d7882 */ /* 0x000fe40000000000 */
[----:B------:R2:W3:Y:S01]  /*3390*/  @P0 SYNCS.PHASECHK.TRANS64.TRYWAIT P2, [UR26], R0 ;  /* 0x00000000ff0005a7 */ /* 0x0004e2000804111a */
[----:B------:R-:W-:Y:S01]  /*33a0*/  ULEA UR26, UR17, UR10, 0xa ;  /* 0x0000000a111a7291 */ /* 0x000fe2000f8e50ff */
[----:B------:R-:W-:Y:S01]  /*33b0*/  UMOV UR27, 0x40004040 ;  /* 0x40004040001b7882 */ /* 0x000fe20000000000 */
[----:B------:R-:W-:Y:S02]  /*33c0*/  UMOV UR41, 0x40004040 ;  /* 0x4000404000297882 */ /* 0x000fe40000000000 */
[----:B------:R-:W-:Y:S02]  /*33d0*/  UIADD3 UR38, UPT, UPT, UR26, 0x2, URZ ;  /* 0x000000021a267890 */ /* 0x000fe4000fffe0ff */
[----:B------:R-:W-:Y:S02]  /*33e0*/  UIADD3 UR34, UPT, UPT, UR26, 0x4, URZ ;  /* 0x000000041a227890 */ /* 0x000fe4000fffe0ff */
[----:B------:R-:W-:Y:S01]  /*33f0*/  UIADD3 UR30, UPT, UPT, UR26, 0x6, URZ ;  /* 0x000000061a1e7890 */ /* 0x000fe2000fffe0ff */
[----:B------:R2:W-:Y:S01]  /*3400*/  UTCQMMA gdesc[UR26], gdesc[UR28], tmem[UR8], tmem[UR24], idesc[UR25], UP4 ;  /* 0x00ff181c1a0075ea */ /* 0x0005e2000a000308 */
[----:B------:R-:W-:Y:S01]  /*3410*/  UPLOP3.LUT UP4, UPT, UPT, UPT, UPT, 0x80, 0x8 ;  /* 0x000000000008789c */ /* 0x000fe20003f8f070 */
[----:B------:R-:W-:Y:S01]  /*3420*/  UMOV UR39, 0x40004040 ;  /* 0x4000404000277882 */ /* 0x000fe20000000000 */
[----:B------:R-:W-:Y:S01]  /*3430*/  UMOV UR37, 0x40004040 ;  /* 0x4000404000257882 */ /* 0x000fe20000000000 */
[----:B------:R2:W-:Y:S01]  /*3440*/  UTCQMMA gdesc[UR38], gdesc[UR40], tmem[UR8], tmem[UR22], idesc[UR23], UPT ;  /* 0x00ff1628260075ea */ /* 0x0005e2000b800308 */
[----:B------:R-:W-:Y:S01]  /*3450*/  UMOV UR35, 0x40004040 ;  /* 0x4000404000237882 */ /* 0x000fe20000000000 */
[----:B------:R-:W-:Y:S01]  /*3460*/  UMOV UR33, 0x40004040 ;  /* 0x4000404000217882 */ /* 0x000fe20000000000 */
[----:B------:R-:W-:Y:S01]  /*3470*/  UMOV UR31, 0x40004040 ;  /* 0x40004040001f7882 */ /* 0x000fe20000000000 */
[----:B------:R2:W-:Y:S01]  /*3480*/  UTCQMMA gdesc[UR34], gdesc[UR36], tmem[UR8], tmem[UR20], idesc[UR21], UPT ;  /* 0x00ff1424220075ea */ /* 0x0005e2000b800308 */
[----:B------:R2:W-:Y:S01]  /*3490*/  UTCQMMA gdesc[UR30], gdesc[UR32], tmem[UR8], tmem[UR18], idesc[UR19], UPT ;  /* 0x00ff12201e0075ea */ /* 0x0005e2000b800308 */
[----:B------:R2:W-:Y:S01]  /*34a0*/  UTCBAR [UR6], URZ ;  /* 0x000000ff060073e9 */ /* 0x0005e200080000ff */
[----:B------:R-:W-:Y:S01]  /*34b0*/  UMOV UR17, UR13 ;  /* 0x0000000d00117c82 */ /* 0x000fe20008000000 */
[----:B------:R-:W-:Y:S05]  /*34c0*/  BRA.U UP0, `(.L_x_60) ;  /* 0xfffffffd00507547 */ /* 0x000fea000b83ffff */
.L_x_57:
[----:B------:R-:W-:Y:S01]  /*34d0*/  UIADD3 UR14, UPT, UPT, UR14, 0x1, URZ ;  /* 0x000000010e0e7890 */ /* 0x000fe2000fffe0ff */
[C---:B------:R-:W-:Y:S01]  /*34e0*/  ISETP.NE.AND P0, PT, R10.reuse, 0x2, PT ;  /* 0x000000020a00780c */ /* 0x040fe20003f05270 */
[----:B------:R-:W-:Y:S02]  /*34f0*/  UIADD3 UR7, UPT, UPT, UR7, 0xb0, URZ ;  /* 0x000000b007077890 */ /* 0x000fe4000fffe0ff */
[----:B------:R-:W-:Y:S01]  /*3500*/  UISETP.NE.AND UP0, UPT, UR14, 0x4, UPT ;  /* 0x000000040e00788c */ /* 0x000fe2000bf05270 */
[----:B-12---:R-:W-:Y:S02]  /*3510*/  SEL R0, RZ, 0x1, P0 ;  /* 0x00000001ff007807 */ /* 0x006fe40000000000 */
[----:B------:R-:W-:Y:S01]  /*3520*/  SEL R10, R10, RZ, P0 ;  /* 0x000000ff0a0a7207 */ /* 0x000fe20000000000 */
[----:B------:R-:W-:Y:S01]  /*3530*/  USEL UR6, URZ, 0x1, UP0 ;  /* 0x00000001ff067887 */ /* 0x000fe20008000000 */
[----:B------:R-:W-:Y:S01]  /*3540*/  LOP3.LUT R9, R9, R0, RZ, 0x3c, !PT ;  /* 0x0000000009097212 */ /* 0x000fe200078e3cff */
[----:B------:R-:W-:Y:S01]  /*3550*/  USEL UR14, UR14, URZ, UP0 ;  /* 0x000000ff0e0e7287 */ /* 0x000fe20008000000 */
[----:B------:R1:W-:Y:S03]  /*3560*/  UTCBAR [UR7], URZ ;  /* 0x000000ff070073e9 */ /* 0x0003e600080000ff */
[----:B------:R-:W-:Y:S01]  /*3570*/  LOP3.LUT R11, R11, UR6, RZ, 0x3c, !PT ;  /* 0x000000060b0b7c12 */ /* 0x000fe2000f8e3cff */
[----:B------:R-:W-:Y:S07]  /*3580*/  @P1 BRA `(.L_x_61) ;  /* 0xfffffff800a01947 */ /* 0x000fee000383ffff */
[----:B------:R-:W2:Y:S01]  /*3590*/  S2UR UR4, SR_CgaCtaId ;  /* 0x00000000000479c3 */ /* 0x000ea20000008800 */
[----:B------:R-:W-:Y:S01]  /*35a0*/  ELECT P0, URZ, PT ;  /* 0x0000000000ff782f */ /* 0x000fe20003800000 */
[----:B------:R-:W-:Y:S01]  /*35b0*/  IMAD.MOV.U32 R0, RZ, RZ, 0x1 ;  /* 0x00000001ff007424 */ /* 0x000fe200078e00ff */
[----:B------:R-:W-:Y:S01]  /*35c0*/  UIADD3 UR5, UPT, UPT, UR5, 0xd0, URZ ;  /* 0x000000d005057890 */ /* 0x000fe2000fffe0ff */
[----:B------:R-:W-:Y:S01]  /*35d0*/  SHF.L.U32 R3, R11, 0x1f, RZ ;  /* 0x0000001f0b037819 */ /* 0x000fe200000006ff */
[----:B------:R-:W-:-:S03]  /*35e0*/  UMOV UR6, 0x40 ;  /* 0x0000004000067882 */ /* 0x000fc60000000000 */
[----:B------:R-:W-:Y:S01]  /*35f0*/  UVIRTCOUNT.DEALLOC.SMPOOL 0x80 ;  /* 0x000000800000784c */ /* 0x000fe20000000000 */
[----:B--2---:R-:W-:Y:S02]  /*3600*/  ULEA UR4, UR4, UR6, 0x18 ;  /* 0x0000000604047291 */ /* 0x004fe4000f8ec0ff */
[----:B------:R-:W-:-:S07]  /*3610*/  ULEA UR6, UR14, UR5, 0x3 ;  /* 0x000000050e067291 */ /* 0x000fce000f8e18ff */
[----:B------:R2:W-:Y:S02]  /*3620*/  @P0 STS.U8 [UR4+0x1c], R0 ;  /* 0x00001c00ff000988 */ /* 0x0005e40008000004 */
[----:B------:R-:W4:Y:S02]  /*3630*/  SYNCS.PHASECHK.TRANS64.TRYWAIT P0, [UR6], R3 ;  /* 0x00000003ff0075a7 */ /* 0x000f240008001106 */
[----:B--2-4-:R-:W-:Y:S05]  /*3640*/  @!P0 BRA `(.L_x_62) ;  /* 0x0000005000a88947 */ /* 0x014fea0003800000 */
.L_x_132:
[----:B-1----:R-:W-:-:S04]  /*3650*/  UIADD3 UR7, UPT, UPT, UR14, 0x1, URZ ;  /* 0x000000010e077890 */ /* 0x002fc8000fffe0ff */
[----:B------:R-:W-:-:S04]  /*3660*/  UISETP.NE.AND UP0, UPT, UR7, 0x4, UPT ;  /* 0x000000040700788c */ /* 0x000fc8000bf05270 */
[----:B------:R-:W-:Y:S02]  /*3670*/  USEL UR8, URZ, 0x1, UP0 ;  /* 0x00000001ff087887 */ /* 0x000fe40008000000 */
[----:B------:R-:W-:-:S04]  /*3680*/  USEL UR7, UR7, URZ, UP0 ;  /* 0x000000ff07077287 */ /* 0x000fc80008000000 */
[----:B------:R-:W-:Y:S01]  /*3690*/  ULEA UR6, UR7, UR5, 0x3 ;  /* 0x0000000507067291 */ /* 0x000fe2000f8e18ff */
[----:B------:R-:W-:-:S04]  /*36a0*/  LOP3.LUT R2, R11, UR8, RZ, 0x3c, !PT ;  /* 0x000000080b027c12 */ /* 0x000fc8000f8e3cff */
[----:B--2---:R-:W-:-:S04]  /*36b0*/  SHF.L.U32 R3, R2, 0x1f, RZ ;  /* 0x0000001f02037819 */ /* 0x004fc800000006ff */
[----:B------:R-:W1:Y:S02]  /*36c0*/  SYNCS.PHASECHK.TRANS64.TRYWAIT P0, [UR6], R3 ;  /* 0x00000003ff0075a7 */ /* 0x000e640008001106 */
[----:B-1----:R-:W-:Y:S05]  /*36d0*/  @!P0 BRA `(.L_x_63) ;  /* 0x00000050009c8947 */ /* 0x002fea0003800000 */
.L_x_134:
        /* <DEDUP_REMOVED lines=9> */
.L_x_136:
[----:B------:R-:W-:-:S04]  /*3770*/  UIADD3 UR7, UPT, UPT, UR7, 0x1, URZ ;  /* 0x0000000107077890 */ /* 0x000fc8000fffe0ff */
[----:B------:R-:W-:-:S04]  /*3780*/  UISETP.NE.AND UP0, UPT, UR7, 0x4, UPT ;  /* 0x000000040700788c */ /* 0x000fc8000bf05270 */
[----:B------:R-:W-:Y:S02]  /*3790*/  USEL UR6, URZ, 0x1, UP0 ;  /* 0x00000001ff067887 */ /* 0x000fe40008000000 */
[----:B------:R-:W-:-:S04]  /*37a0*/  USEL UR7, UR7, URZ, UP0 ;  /* 0x000000ff07077287 */ /* 0x000fc80008000000 */
[----:B------:R-:W-:Y:S01]  /*37b0*/  ULEA UR7, UR7, UR5, 0x3 ;  /* 0x0000000507077291 */ /* 0x000fe2000f8e18ff */
[----:B-1----:R-:W-:-:S04]  /*37c0*/  LOP3.LUT R3, R2, UR6, RZ, 0x3c, !PT ;  /* 0x0000000602037c12 */ /* 0x002fc8000f8e3cff */
[----:B------:R-:W-:-:S04]  /*37d0*/  SHF.L.U32 R3, R3, 0x1f, RZ ;  /* 0x0000001f03037819 */ /* 0x000fc800000006ff */
[----:B------:R-:W1:Y:S02]  /*37e0*/  SYNCS.PHASECHK.TRANS64.TRYWAIT P0, [UR7], R3 ;  /* 0x00000003ff0075a7 */ /* 0x000e640008001107 */
[----:B-1----:R-:W-:Y:S05]  /*37f0*/  @!P0 BRA `(.L_x_65) ;  /* 0x0000005000848947 */ /* 0x002fea0003800000 */
.L_x_138:
[----:B------:R-:W-:Y:S01]  /*3800*/  NOP ;  /* 0x0000000000007918 */ /* 0x000fe20000000000 */
[----:B-1----:R-:W1:Y:S01]  /*3810*/  LDS R0, [UR4+0x14] ;  /* 0x00001404ff007984 */ /* 0x002e620008000800 */
[----:B------:R-:W-:Y:S01]  /*3820*/  ULOP3.LUT UR6, UR16, 0xffff, URZ, 0xc0, !UPT ;  /* 0x0000ffff10067892 */ /* 0x000fe2000f8ec0ff */
[----:B------:R-:W-:Y:S01]  /*3830*/  UMOV UR8, 0xffff ;  /* 0x0000ffff00087882 */ /* 0x000fe20000000000 */
[----:B------:R-:W-:Y:S02]  /*3840*/  UMOV UR5, 0x1 ;  /* 0x0000000100057882 */ /* 0x000fe40000000000 */
[----:B------:R-:W-:-:S04]  /*3850*/  USHF.R.U32.HI UR6, URZ, 0x5, UR6 ;  /* 0x00000005ff067899 */ /* 0x000fc80008011606 */
[----:B------:R-:W-:Y:S02]  /*3860*/  USHF.L.U32 UR8, UR8, UR6, URZ ;  /* 0x0000000608087299 */ /* 0x000fe400080006ff */
[----:B------:R-:W-:-:S04]  /*3870*/  USHF.L.U32 UR5, UR5, UR6, URZ ;  /* 0x0000000605057299 */ /* 0x000fc800080006ff */
[----:B-1----:R-:W-:-:S04]  /*3880*/  LOP3.LUT R0, R0, UR8, RZ, 0xc0, !PT ;  /* 0x0000000800007c12 */ /* 0x002fc8000f8ec0ff */
[----:B------:R-:W-:-:S13]  /*3890*/  ISETP.NE.AND P0, PT, R0, UR8, PT ;  /* 0x0000000800007c0c */ /* 0x000fda000bf05270 */
[----:B------:R-:W-:Y:S05]  /*38a0*/  @P0 BRA `(.L_x_66) ;  /* 0x0000000000580947 */ /* 0x000fea0003800000 */
[----:B------:R-:W1:Y:S02]  /*38b0*/  LDS R0, [UR4+0x18] ;  /* 0x00001804ff007984 */ /* 0x000e640008000800 */
[----:B-1----:R-:W-:-:S04]  /*38c0*/  LOP3.LUT R0, R0, UR5, RZ, 0xc0, !PT ;  /* 0x0000000500007c12 */ /* 0x002fc8000f8ec0ff */
[----:B------:R-:W-:-:S13]  /*38d0*/  ISETP.NE.AND P0, PT, R0, UR5, PT ;  /* 0x0000000500007c0c */ /* 0x000fda000bf05270 */
[----:B------:R-:W-:Y:S05]  /*38e0*/  @P0 BRA `(.L_x_67) ;  /* 0x00000000003c0947 */ /* 0x000fea0003800000 */
[----:B------:R-:W1:Y:S01]  /*38f0*/  S2R R2, SR_LANEID ;  /* 0x0000000000027919 */ /* 0x000e620000000000 */
[----:B------:R-:W-:Y:S01]  /*3900*/  ULOP3.LUT UR8, URZ, UR8, URZ, 0x33, !UPT ;  /* 0x00000008ff087292 */ /* 0x000fe2000f8e33ff */
[----:B------:R-:W-:Y:S01]  /*3910*/  LOP3.LUT R4, RZ, UR5, RZ, 0x33, !PT ;  /* 0x00000005ff047c12 */ /* 0x000fe2000f8e33ff */
[----:B------:R-:W-:Y:S02]  /*3920*/  VOTEU.ANY UR7, UPT, PT ;  /* 0x0000000000077886 */ /* 0x000fe400038e0100 */
[----:B------:R-:W-:Y:S01]  /*3930*/  UFLO.U32 UR7, UR7 ;  /* 0x00000007000772bd */ /* 0x000fe200080e0000 */
[----:B------:R-:W2:Y:S01]  /*3940*/  REDUX UR5, R4 ;  /* 0x00000000040573c4 */ /* 0x000ea20000000000 */
[----:B------:R-:W-:-:S06]  /*3950*/  IMAD.U32 R0, RZ, RZ, UR8 ;  /* 0x00000008ff007e24 */ /* 0x000fcc000f8e00ff */
[----:B------:R4:W-:Y:S01]  /*3960*/  UTCATOMSWS.AND URZ, UR8 ;  /* 0x0000000800ff79e3 */ /* 0x0009e20008000000 */
[----:B------:R-:W3:Y:S01]  /*3970*/  REDUX UR6, R0 ;  /* 0x00000000000673c4 */ /* 0x000ee20000000000 */
[----:B-1----:R-:W-:Y:S01]  /*3980*/  ISETP.EQ.U32.AND P0, PT, R2, UR7, PT ;  /* 0x0000000702007c0c */ /* 0x002fe2000bf02070 */
[----:B--2---:R-:W-:Y:S01]  /*3990*/  IMAD.U32 R2, RZ, RZ, UR5 ;  /* 0x00000005ff027e24 */ /* 0x004fe2000f8e00ff */
[----:B---3--:R-:W-:-:S11]  /*39a0*/  MOV R3, UR6 ;  /* 0x0000000600037c02 */ /* 0x008fd60008000f00 */
[----:B------:R4:W-:Y:S04]  /*39b0*/  @P0 ATOMS.AND RZ, [UR4+0x14], R3 ;  /* 0x00001403ffff098c */ /* 0x0009e8000a800004 */
[----:B------:R4:W-:Y:S01]  /*39c0*/  @P0 ATOMS.AND RZ, [UR4+0x18], R2 ;  /* 0x00001802ffff098c */ /* 0x0009e2000a800004 */
[----:B------:R-:W-:Y:S05]  /*39d0*/  BRA `(.L_x_68) ;  /* 0x0000000000147947 */ /* 0x000fea0003800000 */
.L_x_67:
[----:B------:R-:W-:Y:S02]  /*39e0*/  MOV R2, 0x3a00 ;  /* 0x00003a0000027802 */ /* 0x000fe40000000f00 */
[----:B---3-5:R-:W-:Y:S05]  /*39f0*/  CALL.REL.NOINC `($__internal_0_$__cuda_sm10x_tcgen05_guardrail_trap_col_being_dealloced_not_returned_by_alloc) ;  /* 0x0000005000e07944 */ /* 0x028fea0003c00000 */
[----:B------:R-:W-:Y:S05]  /*3a00*/  BRA `(.L_x_68) ;  /* 0x0000000000087947 */ /* 0x000fea0003800000 */
.L_x_66:
[----:B------:R-:W-:Y:S02]  /*3a10*/  MOV R2, 0x3a30 ;  /* 0x00003a3000027802 */ /* 0x000fe40000000f00 */
[----:B---3-5:R-:W-:Y:S05]  /*3a20*/  CALL.REL.NOINC `($__internal_2_$__cuda_sm10x_tcgen05_guardrail_trap_unallocated_columns_being_dealloced) ;  /* 0x0000005000ec7944 */ /* 0x028fea0003c00000 */
.L_x_68:
[----:B------:R-:W-:Y:S01]  /*3a30*/  NOP ;  /* 0x0000000000007918 */ /* 0x000fe20000000000 */
[----:B----4-:R-:W-:Y:S05]  /*3a40*/  EXIT ;  /* 0x000000000000794d */ /* 0x010fea0003800000 */
.L_x_50:
[----:B------:R-:W-:-:S09]  /*3a50*/  UISETP.NE.OR UP2, UPT, UR8, 0x3, !UP2 ;  /* 0x000000030800788c */ /* 0x000fd2000d745670 */
[----:B------:R-:W-:Y:S05]  /*3a60*/  BRA.U UP2, `(.L_x_69) ;  /* 0x0000000d02407547 */ /* 0x000fea000b800000 */
[----:B------:R-:W1:Y:S01]  /*3a70*/  LDC R0, c[0x0][0xb30] ;  /* 0x0002cc00ff007b82 */ /* 0x000e620000000800 */
[----:B------:R-:W2:Y:S01]  /*3a80*/  LDCU.64 UR8, c[0x0][0x888] ;  /* 0x00011100ff0877ac */ /* 0x000ea20008000a00 */
[----:B------:R-:W-:Y:S02]  /*3a90*/  HFMA2 R29, -RZ, RZ, 0, 0 ;  /* 0x00000000ff1d7431 */ /* 0x000fe400000001ff */
[----:B------:R-:W-:Y:S01]  /*3aa0*/  IMAD.MOV.U32 R31, RZ, RZ, 0x1 ;  /* 0x00000001ff1f7424 */ /* 0x000fe200078e00ff */
[----:B------:R-:W-:Y:S01]  /*3ab0*/  MOV R23, 0x2000 ;  /* 0x0000200000177802 */ /* 0x000fe20000000f00 */
[----:B------:R-:W4:Y:S01]  /*3ac0*/  LDCU.64 UR4, c[0x0][0x890] ;  /* 0x00011200ff0477ac */ /* 0x000f220008000a00 */
[----:B------:R-:W-:Y:S01]  /*3ad0*/  IMAD.MOV.U32 R30, RZ, RZ, RZ ;  /* 0x000000ffff1e7224 */ /* 0x000fe200078e00ff */
[----:B------:R-:W3:Y:S01]  /*3ae0*/  LDC R19, c[0x0][0x370] ;  /* 0x0000dc00ff137b82 */ /* 0x000ee20000000800 */
[----:B------:R-:W-:Y:S01]  /*3af0*/  UMOV UR7, 0x400 ;  /* 0x0000040000077882 */ /* 0x000fe20000000000 */
[----:B------:R-:W-:-:S02]  /*3b00*/  UPLOP3.LUT UP1, UPT, UPT, UPT, UPT, 0x40, 0x4 ;  /* 0x000000000004789c */ /* 0x000fc40003f2e870 */
[----:B------:R-:W-:-:S04]  /*3b10*/  ULEA UR7, UR37, UR7, 0x18 ;  /* 0x0000000725077291 */ /* 0x000fc8000f8ec0ff */
[----:B------:R-:W3:Y:S01]  /*3b20*/  LDC R2, c[0x0][0xb0c] ;  /* 0x0002c300ff027b82 */ /* 0x000ee20000000800 */
[----:B------:R-:W-:Y:S02]  /*3b30*/  UIADD3 UR13, UPT, UPT, UR7, 0x68, URZ ;  /* 0x00000068070d7890 */ /* 0x000fe4000fffe0ff */
[----:B--2---:R-:W-:Y:S02]  /*3b40*/  UISETP.NE.U32.AND UP2, UPT, UR8, URZ, UPT ;  /* 0x000000ff0800728c */ /* 0x004fe4000bf45070 */
[----:B------:R-:W-:Y:S02]  /*3b50*/  UIADD3 UR17, UPT, UPT, UR7, 0x60, URZ ;  /* 0x0000006007117890 */ /* 0x000fe4000fffe0ff */
[----:B----4-:R-:W-:Y:S01]  /*3b60*/  UISETP.NE.U32.AND UP3, UPT, UR4, URZ, UPT ;  /* 0x000000ff0400728c */ /* 0x010fe2000bf65070 */
[----:B------:R-:W2:Y:S01]  /*3b70*/  LDC R18, c[0x0][0xb20] ;  /* 0x0002c800ff127b82 */ /* 0x000ea20000000800 */
[----:B-1----:R-:W-:Y:S01]  /*3b80*/  ISETP.NE.AND P1, PT, R0, 0x1, PT ;  /* 0x000000010000780c */ /* 0x002fe20003f25270 */
[----:B------:R-:W-:-:S02]  /*3b90*/  UISETP.NE.AND.EX UP2, UPT, UR9, URZ, UPT, UP2 ;  /* 0x000000ff0900728c */ /* 0x000fc4000bf45320 */
[----:B------:R-:W-:Y:S02]  /*3ba0*/  UPRMT UR13, UR37, 0x654, UR13 ;  /* 0x00000654250d7896 */ /* 0x000fe4000800000d */
[----:B------:R-:W-:Y:S02]  /*3bb0*/  UISETP.NE.AND.EX UP3, UPT, UR5, URZ, UPT, UP3 ;  /* 0x000000ff0500728c */ /* 0x000fe4000bf65330 */
[----:B------:R-:W1:Y:S08]  /*3bc0*/  LDC.64 R32, c[0x0][0x348] ;  /* 0x0000d200ff207b82 */ /* 0x000e700000000a00 */
[----:B------:R-:W4:Y:S08]  /*3bd0*/  LDC.64 R16, c[0x0][0xb10] ;  /* 0x0002c400ff107b82 */ /* 0x000f300000000a00 */
[----:B------:R-:W1:Y:S08]  /*3be0*/  LDC.64 R6, c[0x0][0xb18] ;  /* 0x0002c600ff067b82 */ /* 0x000e700000000a00 */
[----:B------:R-:W1:Y:S08]  /*3bf0*/  LDC.64 R4, c[0x0][0xb28] ;  /* 0x0002ca00ff047b82 */ /* 0x000e700000000a00 */
[----:B--23--:R-:W1:Y:S02]  /*3c00*/  LDC R22, c[0x0][0x374] ;  /* 0x0000dd00ff167b82 */ /* 0x00ce640000000800 */
.L_x_78:
[C---:B------:R-:W-:Y:S02]  /*3c10*/  LEA R0, R30.reuse, UR7, 0x3 ;  /* 0x000000071e007c11 */ /* 0x040fe4000f8e18ff */
[----:B------:R-:W-:Y:S02]  /*3c20*/  SHF.L.U32 R3, R29, 0x1f, RZ ;  /* 0x0000001f1d037819 */ /* 0x000fe400000006ff */
[----:B------:R-:W-:Y:S02]  /*3c30*/  LEA R24, R30, UR7, 0x4 ;  /* 0x000000071e187c11 */ /* 0x000fe4000f8e20ff */
[----:B--2---:R-:W2:Y:S02]  /*3c40*/  SYNCS.PHASECHK.TRANS64.TRYWAIT P0, [R0+URZ+0x90], R3 ;  /* 0x00009003000075a7 */ /* 0x004ea400080011ff */
[----:B--2---:R-:W-:Y:S05]  /*3c50*/  @!P0 BRA `(.L_x_70) ;  /* 0x0000004c00848947 */ /* 0x004fea0003800000 */
.L_x_139:
[----:B------:R-:W-:Y:S01]  /*3c60*/  ISETP.GE.AND P0, PT, R72, 0x1, PT ;  /* 0x000000014800780c */ /* 0x000fe20003f06270 */
[----:B------:R-:W3:Y:S01]  /*3c70*/  LDS.128 R24, [R24+0x120] ;  /* 0x0001200018187984 */ /* 0x000ee20000000c00 */
[----:B--2---:R-:W-:Y:S01]  /*3c80*/  VIADD R0, R0, 0xa0 ;  /* 0x000000a000007836 */ /* 0x004fe20000000000 */
[----:B------:R-:W-:Y:S01]  /*3c90*/  @!PT LDS RZ, [RZ] ;  /* 0x00000000fffff984 */ /* 0x000fe20000000800 */
[----:B------:R-:W-:Y:S01]  /*3ca0*/  @!PT LDS RZ, [RZ] ;  /* 0x00000000fffff984 */ /* 0x000fe20000000800 */
[----:B------:R-:W-:Y:S01]  /*3cb0*/  @!PT LDS RZ, [RZ] ;  /* 0x00000000fffff984 */ /* 0x000fe20000000800 */
[----:B------:R-:W-:Y:S01]  /*3cc0*/  @!PT LDS RZ, [RZ] ;  /* 0x00000000fffff984 */ /* 0x000fe20000000800 */
[----:B------:R2:W-:Y:S06]  /*3cd0*/  MEMBAR.ALL.CTA ;  /* 0x0000000000007992 */ /* 0x0005ec0000008000 */
[----:B--2---:R-:W2:Y:S01]  /*3ce0*/  FENCE.VIEW.ASYNC.S ;  /* 0x00000000000073c6 */ /* 0x004ea20000000000 */
[----:B------:R-:W-:Y:S04]  /*3cf0*/  PRMT R0, RZ, 0x654, R0 ;  /* 0x00000654ff007816 */ /* 0x000fe80000000000 */
[----:B--2---:R2:W-:Y:S01]  /*3d00*/  SYNCS.ARRIVE.TRANS64.RED.A1T0 RZ, [R0+URZ], RZ ;  /* 0x000000ff00ff79a7 */ /* 0x0045e200081004ff */
[----:B---3--:R-:W-:Y:S11]  /*3d10*/  LOP3.LUT P3, RZ, R26, 0x1, RZ, 0xc0, !PT ;  /* 0x000000011aff7812 */ /* 0x008ff6000786c0ff */
[----:B------:R-:W-:Y:S02]  /*3d20*/  @!UPT UIADD3 URZ, UPT, UPT, URZ, URZ, URZ ;  /* 0x000000fffffff290 */ /* 0x000fe4000fffe0ff */
[----:B------:R-:W-:Y:S02]  /*3d30*/  @P3 MOV R13, R24 ;  /* 0x00000018000d3202 */ /* 0x000fe40000000f00 */
[----:B------:R-:W-:Y:S01]  /*3d40*/  @P3 LOP3.LUT R8, R25, 0xffff, RZ, 0xc0, !PT ;  /* 0x0000ffff19083812 */ /* 0x000fe200078ec0ff */
[----:B--2---:R-:W-:Y:S06]  /*3d50*/  @!P0 BRA `(.L_x_71) ;  /* 0x0000000000a48947 */ /* 0x004fec0003800000 */
[----:B-1----:R-:W-:Y:S01]  /*3d60*/  IMAD.HI.U32 R35, R22, R7, RZ ;  /* 0x0000000716237227 */ /* 0x002fe200078e00ff */
[----:B------:R-:W-:Y:S02]  /*3d70*/  ISETP.NE.AND P0, PT, R6, 0x1, PT ;  /* 0x000000010600780c */ /* 0x000fe40003f05270 */
[----:B------:R-:W-:Y:S01]  /*3d80*/  ISETP.NE.AND P2, PT, R72, 0x1, PT ;  /* 0x000000014800780c */ /* 0x000fe20003f45270 */
[----:B----4-:R-:W-:Y:S01]  /*3d90*/  IMAD.HI.U32 R34, R19, R16, RZ ;  /* 0x0000001013227227 */ /* 0x010fe200078e00ff */
[----:B------:R-:W-:Y:S02]  /*3da0*/  SHF.R.U32.HI R35, RZ, R18, R35 ;  /* 0x00000012ff237219 */ /* 0x000fe40000011623 */
[----:B------:R-:W-:Y:S01]  /*3db0*/  ISETP.NE.AND P4, PT, R2, 0x1, PT ;  /* 0x000000010200780c */ /* 0x000fe20003f85270 */
[----:B------:R-:W-:Y:S01]  /*3dc0*/  IMAD.HI.U32 R36, R13, R16, RZ ;  /* 0x000000100d247227 */ /* 0x000fe200078e00ff */
[----:B------:R-:W-:Y:S02]  /*3dd0*/  SHF.R.U32.HI R34, RZ, R17, R34 ;  /* 0x00000011ff227219 */ /* 0x000fe40000011622 */
[----:B------:R-:W-:Y:S01]  /*3de0*/  SEL R3, R22, R35, !P0 ;  /* 0x0000002316037207 */ /* 0x000fe20004000000 */
[C---:B------:R-:W-:Y:S01]  /*3df0*/  IMAD.HI.U32 R35, R8.reuse, R7, RZ ;  /* 0x0000000708237227 */ /* 0x040fe200078e00ff */
[----:B------:R-:W-:Y:S02]  /*3e00*/  SEL R11, R19, R34, !P4 ;  /* 0x00000022130b7207 */ /* 0x000fe40006000000 */
[----:B------:R-:W-:Y:S01]  /*3e10*/  SHF.R.U32.HI R36, RZ, R17, R36 ;  /* 0x00000011ff247219 */ /* 0x000fe20000011624 */
[----:B------:R-:W-:Y:S01]  /*3e20*/  IMAD.HI.U32 R38, R3, R4, RZ ;  /* 0x0000000403267227 */ /* 0x000fe200078e00ff */
[----:B------:R-:W-:Y:S03]  /*3e30*/  SHF.R.U32.HI R35, RZ, R18, R35 ;  /* 0x00000012ff237219 */ /* 0x000fe60000011623 */
[----:B------:R-:W-:Y:S01]  /*3e40*/  IMAD.HI.U32 R34, R11, R4, RZ ;  /* 0x000000040b227227 */ /* 0x000fe200078e00ff */
[----:B------:R-:W-:Y:S02]  /*3e50*/  @P2 SHF.R.U32.HI R3, RZ, R5, R38 ;  /* 0x00000005ff032219 */ /* 0x000fe40000011626 */
[----:B------:R-:W-:Y:S02]  /*3e60*/  SEL R9, R8, R35, !P0 ;  /* 0x0000002308097207 */ /* 0x000fe40004000000 */
[----:B------:R-:W-:Y:S01]  /*3e70*/  @P2 SHF.R.U32.HI R11, RZ, R5, R34 ;  /* 0x00000005ff0b2219 */ /* 0x000fe20000011622 */
[C---:B------:R-:W-:Y:S01]  /*3e80*/  IMAD R10, R72.reuse, R3, RZ ;  /* 0x00000003480a7224 */ /* 0x040fe200078e02ff */
[----:B------:R-:W-:Y:S01]  /*3e90*/  SEL R3, R13, R36, !P4 ;  /* 0x000000240d037207 */ /* 0x000fe20006000000 */
[C---:B------:R-:W-:Y:S03]  /*3ea0*/  IMAD.HI.U32 R14, R9.reuse, R4, RZ ;  /* 0x00000004090e7227 */ /* 0x040fe600078e00ff */
[----:B------:R-:W-:Y:S01]  /*3eb0*/  ISETP.GE.AND P0, PT, R9, R10, PT ;  /* 0x0000000a0900720c */ /* 0x000fe20003f06270 */
[C---:B------:R-:W-:Y:S01]  /*3ec0*/  IMAD R12, R72.reuse, R11, RZ ;  /* 0x0000000b480c7224 */ /* 0x040fe200078e02ff */
[-C--:B------:R-:W-:Y:S04]  /*3ed0*/  SHF.R.U32.HI R14, RZ, R5.reuse, R14 ;  /* 0x00000005ff0e7219 */ /* 0x080fe8000001160e */
[----:B------:R-:W-:Y:S02]  /*3ee0*/  ISETP.GE.OR P0, PT, R3, R12, P0 ;  /* 0x0000000c0300720c */ /* 0x000fe40000706670 */
[----:B------:R-:W-:Y:S05]  /*3ef0*/  SEL R15, R9, R14, !P2 ;  /* 0x0000000e090f7207 */ /* 0x000fea0005000000 */
[----:B------:R-:W-:Y:S04]  /*3f00*/  IMAD.MOV R14, RZ, RZ, -R15 ;  /* 0x000000ffff0e7224 */ /* 0x000fe800078e0a0f */
[----:B------:R-:W-:Y:S02]  /*3f10*/  IMAD R14, R72, R14, R9 ;  /* 0x0000000e480e7224 */ /* 0x000fe400078e0209 */
[C---:B------:R-:W-:Y:S05]  /*3f20*/  @!P0 IMAD.HI.U32 R10, R3.reuse, R4, RZ ;  /* 0x00000004030a8227 */ /* 0x040fea00078e00ff */
[----:B------:R-:W-:Y:S04]  /*3f30*/  @!P0 SHF.R.U32.HI R10, RZ, R5, R10 ;  /* 0x00000005ff0a8219 */ /* 0x000fe8000001160a */
[----:B------:R-:W-:Y:S01]  /*3f40*/  @!P0 SEL R0, R3, R10, !P2 ;  /* 0x0000000a03008207 */ /* 0x000fe20005000000 */
[----:B------:R-:W-:Y:S03]  /*3f50*/  IMAD.MOV R10, RZ, RZ, -R3 ;  /* 0x000000ffff0a7224 */ /* 0x000fe600078e0a03 */
[----:B------:R-:W-:Y:S01]  /*3f60*/  @!P0 IADD3 R15, PT, PT, R15, -R0, RZ ;  /* 0x800000000f0f8210 */ /* 0x000fe20007ffe0ff */
[----:B------:R-:W-:Y:S01]  /*3f70*/  @!P0 IMAD R0, R11, R14, R0 ;  /* 0x0000000e0b008224 */ /* 0x000fe200078e0200 */
[----:B------:R-:W-:Y:S01]  /*3f80*/  IADD3 R11, PT, PT, -R9, RZ, RZ ;  /* 0x000000ff090b7210 */ /* 0x000fe20007ffe1ff */
[----:B------:R-:W-:Y:S02]  /*3f90*/  IMAD R13, R2, R10, R13 ;  /* 0x0000000a020d7224 */ /* 0x000fe400078e020d */
[----:B------:R-:W-:Y:S02]  /*3fa0*/  @!P0 IMAD R9, R15, R72, R3 ;  /* 0x000000480f098224 */ /* 0x000fe400078e0203 */
[----:B------:R-:W-:Y:S02]  /*3fb0*/  @!P0 IMAD.MOV.U32 R3, RZ, RZ, R0 ;  /* 0x000000ffff038224 */ /* 0x000fe400078e0000 */
[----:B------:R-:W-:Y:S02]  /*3fc0*/  IMAD R8, R6, R11, R8 ;  /* 0x0000000b06087224 */ /* 0x000fe400078e0208 */
[----:B------:R-:W-:Y:S02]  /*3fd0*/  IMAD R13, R3, R2, R13 ;  /* 0x00000002030d7224 */ /* 0x000fe400078e020d */
[----:B------:R-:W-:Y:S02]  /*3fe0*/  IMAD R8, R9, R6, R8 ;  /* 0x0000000609087224 */ /* 0x000fe400078e0208 */
.L_x_71:
[----:B------:R-:W-:Y:S05]  /*3ff0*/  BRA.U UP1, `(.L_x_72) ;  /* 0x0000000101107547 */ /* 0x000fea000b800000 */
[----:B------:R-:W-:Y:S04]  /*4000*/  MOV R0, UR6 ;  /* 0x0000000600007c02 */ /* 0x000fe80008000f00 */
[----:B------:R-:W-:Y:S04]  /*4010*/  SHF.L.U32 R3, R0, 0x1f, RZ ;  /* 0x0000001f00037819 */ /* 0x000fe800000006ff */
[----:B------:R-:W2:Y:S02]  /*4020*/  SYNCS.PHASECHK.TRANS64.TRYWAIT P0, [UR7+0x88], R3 ;  /* 0x00008803ff0075a7 */ /* 0x000ea40008001107 */
[----:B--2---:R-:W-:Y:S05]  /*4030*/  @!P0 BRA `(.L_x_73) ;  /* 0x0000004800a08947 */ /* 0x004fea0003800000 */
.L_x_72:
[----:B------:R-:W-:Y:S02]  /*4040*/  R2UR UR19, R21 ;  /* 0x00000000151372ca */ /* 0x000fe400000e0000 */
[----:B------:R-:W-:Y:S02]  /*4050*/  R2UR UR18, R20 ;  /* 0x00000000141272ca */ /* 0x000fe400000e0000 */
[----:B------:R-:W-:Y:S02]  /*4060*/  ISETP.NE.U32.AND P2, PT, RZ, UR4, PT ;  /* 0x00000004ff007c0c */ /* 0x000fe4000bf45070 */
[----:B------:R-:W-:Y:S02]  /*4070*/  SHF.L.U32 R12, R31, 0x1f, RZ ;  /* 0x0000001f1f0c7819 */ /* 0x000fe400000006ff */
[----:B------:R-:W-:Y:S05]  /*4080*/  ISETP.NE.AND.EX P2, PT, RZ, UR5, PT, P2 ;  /* 0x00000005ff007c0c */ /* 0x000fea000bf45320 */
[----:B------:R-:W-:Y:S02]  /*4090*/  USHF.L.U32 UR19, UR19, 0x7, URZ ;  /* 0x0000000713137899 */ /* 0x000fe400080006ff */
[----:B------:R-:W-:Y:S01]  /*40a0*/  USHF.L.U32 UR18, UR18, 0x7, URZ ;  /* 0x0000000712127899 */ /* 0x000fe200080006ff */
[----:B------:R-:W-:Y:S11]  /*40b0*/  BRA.U !UP3, `(.L_x_74) ;  /* 0x000000010b347547 */ /* 0x000ff6000b800000 */
[----:B------:R-:W-:Y:S01]  /*40c0*/  UPLOP3.LUT UP0, UPT, UPT, UPT, UP2, 0x80, 0x8 ;  /* 0x000000000008789c */ /* 0x000fe20003f0f020 */
[----:B--2---:R-:W-:Y:S02]  /*40d0*/  HFMA2 R0, -RZ, RZ, 0, 5.9604644775390625e-08 ;  /* 0x00000001ff007431 */ /* 0x004fe400000001ff */
[----:B------:R-:W-:Y:S03]  /*40e0*/  IMAD.MOV.U32 R171, RZ, RZ, 0x1 ;  /* 0x00000001ffab7424 */ /* 0x000fe600078e00ff */
[----:B------:R-:W-:Y:S05]  /*40f0*/  PLOP3.LUT P0, PT, PT, PT, UP0, 0x80, 0x8 ;  /* 0x000000000008781c */ /* 0x000fea0003f0f008 */
[----:B------:R-:W2:Y:S01]  /*4100*/  @UP0 LDCU.64 UR10, c[0x0][0x888] ;  /* 0x00011100ff0a07ac */ /* 0x000ea20008000a00 */
[----:B------:R-:W-:Y:S07]  /*4110*/  @UP0 UIMAD UR8, UR36, UR4, URZ ;  /* 0x00000004240802a4 */ /* 0x000fee000f8e02ff */
[----:B------:R-:W-:Y:S01]  /*4120*/  @!P0 PRMT R171, R0, 0x7610, R171 ;  /* 0x0000761000ab8816 */ /* 0x000fe200000000ab */
[----:B--2---:R-:W-:Y:S03]  /*4130*/  @UP0 UIMAD.WIDE UR10, UR8, 0x4, UR10 ;  /* 0x00000004080a08a5 */ /* 0x004fe6000f8e020a */
[----:B------:R-:W2:Y:S03]  /*4140*/  @!UP0 LDCU UR8, c[0x0][0x880] ;  /* 0x00011000ff0887ac */ /* 0x000ea60008000800 */
[----:B------:R-:W-:Y:S01]  /*4150*/  IMAD.U32 R10, RZ, RZ, UR10 ;  /* 0x0000000aff0a7e24 */ /* 0x000fe2000f8e00ff */
[----:B------:R-:W-:Y:S05]  /*4160*/  MOV R11, UR11 ;  /* 0x0000000b000b7c02 */ /* 0x000fea0008000f00 */
[----:B-----5:R3:W5:Y:S02]  /*4170*/  @P0 LDG.E R81, desc[UR46][R10.64] ;  /* 0x0000002e0a510981 */ /* 0x020764000c1e1900 */
[----:B--23--:R-:W-:Y:S07]  /*4180*/  @!P0 IMAD.U32 R81, RZ, RZ, UR8 ;  /* 0x00000008ff518e24 */ /* 0x00cfee000f8e00ff */
.L_x_74:
[----:B-----5:R-:W-:Y:S01]  /*4190*/  @!P2 FSETP.EQ.AND P0, PT, R81, RZ, PT ;  /* 0x000000ff5100a20b */ /* 0x020fe20003f02000 */
[----:B------:R-:W-:Y:S01]  /*41a0*/  @!UPT UIADD3 URZ, UPT, UPT, URZ, URZ, URZ ;  /* 0x000000fffffff290 */ /* 0x000fe2000fffe0ff */
[----:B------:R-:W-:Y:S11]  /*41b0*/  @!P2 BRA `(.L_x_75) ;  /* 0x000000000014a947 */ /* 0x000ff60003800000 */
[----:B------:R-:W-:Y:S02]  /*41c0*/  LOP3.LUT P2, RZ, R171, 0xff, RZ, 0xc0, !PT ;  /* 0x000000ffabff7812 */ /* 0x000fe4000784c0ff */
[----:B------:R-:W-:Y:S04]  /*41d0*/  PLOP3.LUT P0, PT, PT, PT, UP0, 0x80, 0x8 ;  /* 0x000000000008781c */ /* 0x000fe80003f0f008 */
[----:B------:R-:W-:Y:S07]  /*41e0*/  PLOP3.LUT P0, PT, P0, PT, PT, 0x8, 0x80 ;  /* 0x000000000080781c */ /* 0x000fee000070e170 */
[----:B------:R-:W-:Y:S11]  /*41f0*/  @P2 FSETP.EQ.AND P0, PT, R81, RZ, PT ;  /* 0x000000ff5100220b */ /* 0x000ff60003f02000 */
[----:B------:R-:W-:Y:S02]  /*4200*/  @!UPT UIADD3 URZ, UPT, UPT, URZ, URZ, URZ ;  /* 0x000000fffffff290 */ /* 0x000fe4000fffe0ff */
.L_x_75:
[----:B------:R-:W3:Y:S01]  /*4210*/  SYNCS.PHASECHK.TRANS64.TRYWAIT P2, [UR7+0x70], R12 ;  /* 0x0000700cff0075a7 */ /* 0x000ee20008041107 */
[----:B------:R-:W-:Y:S04]  /*4220*/  ELECT P4, URZ, PT ;  /* 0x0000000000ff782f */ /* 0x000fe80003880000 */
[----:B------:R-:W-:Y:S11]  /*4230*/  PLOP3.LUT P4, PT, P0, P4, PT, 0xf2, 0x2f ;  /* 0x00000000002f781c */ /* 0x000ff60000789e72 */
[----:B------:R-:W-:Y:S02]  /*4240*/  @!UPT UIADD3 URZ, UPT, UPT, URZ, URZ, URZ ;  /* 0x000000fffffff290 */ /* 0x000fe4000fffe0ff */
[----:B-1----:R-:W-:Y:S05]  /*4250*/  @!P4 IADD3 R21, P0, PT, R32, 0x580, RZ ;  /* 0x000005802015c810 */ /* 0x002fea0007f1e0ff */
[----:B------:R-:W-:Y:S01]  /*4260*/  @!P4 IMAD.X R20, RZ, RZ, R33, P0 ;  /* 0x000000ffff14c224 */ /* 0x000fe200000e0621 */
[----:B---3--:R-:W-:Y:S07]  /*4270*/  @!P2 BRA `(.L_x_76) ;  /* 0x000000480028a947 */ /* 0x008fee0003800000 */
.L_x_142:
[----:B------:R-:W3:Y:S01]  /*4280*/  LDC.64 R14, c[0x0][0xb10] ;  /* 0x0002c400ff0e7b82 */ /* 0x000ee20000000a00 */
[----:B------:R-:W-:Y:S01]  /*4290*/  @!P4 R2UR UR8, R20 ;  /* 0x000000001408c2ca */ /* 0x000fe200000e0000 */
[----:B------:R-:W-:Y:S01]  /*42a0*/  VOTEU.ALL UP1, P4 ;  /* 0x0000000000ff7886 */ /* 0x000fe20002020000 */
[----:B------:R-:W-:Y:S01]  /*42b0*/  @!P4 R2UR UR9, R21 ;  /* 0x000000001509c2ca */ /* 0x000fe200000e0000 */
[----:B------:R-:W-:Y:S01]  /*42c0*/  UMOV UR10, 0x0 ;  /* 0x00000000000a7882 */ /* 0x000fe20000000000 */
[----:B------:R-:W-:Y:S03]  /*42d0*/  UMOV UR11, 0x10000000 ;  /* 0x10000000000b7882 */ /* 0x000fe60000000000 */
[----:B------:R-:W5:Y:S01]  /*42e0*/  LDC.64 R10, c[0x0][0xb18] ;  /* 0x0002c600ff0a7b82 */ /* 0x000f620000000a00 */
[----:B------:R-:W-:Y:S01]  /*42f0*/  @!UP1 UIADD3 UR16, UPT, UPT, UR7, 0x200, URZ ;  /* 0x0000020007109890 */ /* 0x000fe2000fffe0ff */
[----:B------:R-:W-:Y:S01]  /*4300*/  @P3 SHF.R.U32.HI R28, RZ, 0x10, R25 ;  /* 0x00000010ff1c3819 */ /* 0x000fe20000011619 */
[----:B------:R-:W-:Y:S01]  /*4310*/  VOTEU.ALL UP1, P4 ;  /* 0x0000000000ff7886 */ /* 0x000fe20002020000 */
[----:B------:R-:W-:Y:S01]  /*4320*/  UMOV UR20, UR36 ;  /* 0x0000002400147c82 */ /* 0x000fe20008000000 */
[----:B------:R-:W-:Y:S03]  /*4330*/  VIADD R30, R30, 0x1 ;  /* 0x000000011e1e7836 */ /* 0x000fe60000000000 */
[----:B--2---:R-:W2:Y:S01]  /*4340*/  @!P1 LDC R0, c[0x0][0xb20] ;  /* 0x0002c800ff009b82 */ /* 0x004ea20000000800 */
[----:B------:R-:W-:Y:S01]  /*4350*/  IMAD.U32 R21, RZ, RZ, UR8 ;  /* 0x00000008ff157e24 */ /* 0x000fe2000f8e00ff */
[----:B------:R-:W-:Y:S06]  /*4360*/  UPRMT UR8, UR37, 0x654, UR17 ;  /* 0x0000065425087896 */ /* 0x000fec0008000011 */
[----:B-1----:R-:W1:Y:S01]  /*4370*/  @!P1 LDC R3, c[0x0][0xb0c] ;  /* 0x0002c300ff039b82 */ /* 0x002e620000000800 */
[----:B------:R-:W-:Y:S01]  /*4380*/  IMAD.U32 R20, RZ, RZ, UR9 ;  /* 0x00000009ff147e24 */ /* 0x000fe2000f8e00ff */
[----:B------:R-:W-:Y:S04]  /*4390*/  @!P4 R2UR UR15, R21 ;  /* 0x00000000150fc2ca */ /* 0x000fe800000e0000 */
[----:B------:R-:W-:Y:S01]  /*43a0*/  @!P4 R2UR UR14, R20 ;  /* 0x00000000140ec2ca */ /* 0x000fe200000e0000 */
[----:B------:R-:W-:Y:S11]  /*43b0*/  @!P4 IMAD.MOV.U32 R20, RZ, RZ, 0x2000 ;  /* 0x00002000ff14c424 */ /* 0x000ff600078e00ff */
[----:B------:R-:W-:Y:S01]  /*43c0*/  @!UPT UIADD3 URZ, UPT, UPT, URZ, URZ, URZ ;  /* 0x000000fffffff290 */ /* 0x000fe2000fffe0ff */
[----:B------:R1:W-:Y:S01]  /*43d0*/  @!UP1 UTMALDG.3D [UR16], [UR14], desc[UR10] ;  /* 0x00000a100e0095b4 */ /* 0x0003e20008011000 */
[----:B------:R1:W-:Y:S02]  /*43e0*/  @!P4 SYNCS.ARRIVE.TRANS64.RED.A0TR RZ, [UR7+0x60], R20 ;  /* 0x00006014ffffc9a7 */ /* 0x0003e40008300407 */
[----:B-1----:R-:W-:Y:S01]  /*43f0*/  @!P1 ISETP.NE.AND P2, PT, R3, 0x1, PT ;  /* 0x000000010300980c */ /* 0x002fe20003f45270 */
[C---:B---3--:R-:W-:Y:S01]  /*4400*/  @!P1 IMAD.HI.U32 R14, R13.reuse, R14, RZ ;  /* 0x0000000e0d0e9227 */ /* 0x048fe200078e00ff */
[----:B-----5:R-:W-:Y:S03]  /*4410*/  @!P1 ISETP.NE.AND P0, PT, R10, 0x1, PT ;  /* 0x000000010a00980c */ /* 0x020fe60003f05270 */
[C---:B------:R-:W-:Y:S01]  /*4420*/  @!P1 IMAD.HI.U32 R11, R8.reuse, R11, RZ ;  /* 0x0000000b080b9227 */ /* 0x040fe200078e00ff */
[----:B------:R-:W-:Y:S04]  /*4430*/  @!P1 SHF.R.U32.HI R14, RZ, R15, R14 ;  /* 0x0000000fff0e9219 */ /* 0x000fe8000001160e */
[----:B--2---:R-:W-:Y:S01]  /*4440*/  @!P1 SHF.R.U32.HI R9, RZ, R0, R11 ;  /* 0x00000000ff099219 */ /* 0x004fe2000001160b */
[----:B------:R-:W-:Y:S01]  /*4450*/  SYNCS.ARRIVE.TRANS64.RED.A1T0 RZ, [UR8], RZ ;  /* 0x000000ffffff79a7 */ /* 0x000fe20008100408 */
[----:B------:R-:W-:Y:S02]  /*4460*/  @!P1 SEL R14, R13, R14, !P2 ;  /* 0x0000000e0d0e9207 */ /* 0x000fe40005000000 */
[----:B------:R-:W-:Y:S01]  /*4470*/  @!P1 SEL R9, R8, R9, !P0 ;  /* 0x0000000908099207 */ /* 0x000fe20004000000 */
[----:B------:R-:W1:Y:S04]  /*4480*/  SYNCS.PHASECHK.TRANS64.TRYWAIT P5, [UR7+0x78], R12 ;  /* 0x0000780cff0075a7 */ /* 0x000e6800080a1107 */
[----:B------:R-:W-:Y:S02]  /*4490*/  @!P1 IMAD.IADD R0, R9, 0x1, -R14 ;  /* 0x0000000109009824 */ /* 0x000fe400078e0a0e */
[----:B------:R-:W-:Y:S02]  /*44a0*/  @!P1 IMAD.IADD R9, R14, 0x1, -R9 ;  /* 0x000000010e099824 */ /* 0x000fe400078e0a09 */
[----:B------:R-:W-:Y:S02]  /*44b0*/  @!P1 IMAD R13, R0, R3, R13 ;  /* 0x00000003000d9224 */ /* 0x000fe400078e020d */
[----:B------:R-:W-:Y:S01]  /*44c0*/  @!P1 IMAD R8, R9, R10, R8 ;  /* 0x0000000a09089224 */ /* 0x000fe200078e0208 */
[----:B-1----:R-:W-:Y:S06]  /*44d0*/  @!P5 BRA `(.L_x_77) ;  /* 0x0000004400a8d947 */ /* 0x002fec0003800000 */
.L_x_144:
[----:B-1----:R-:W-:Y:S01]  /*44e0*/  @!P4 IADD3 R3, P0, PT, R32, 0x580, RZ ;  /* 0x000005802003c810 */ /* 0x002fe20007f1e0ff */
[----:B------:R-:W-:Y:S01]  /*44f0*/  VOTEU.ALL UP1, P4 ;  /* 0x0000000000ff7886 */ /* 0x000fe20002020000 */
[----:B------:R-:W-:Y:S01]  /*4500*/  UMOV UR20, 0x0 ;  /* 0x0000000000147882 */ /* 0x000fe20000000000 */
[----:B------:R-:W-:Y:S01]  /*4510*/  UMOV UR21, 0x10000000 ;  /* 0x1000000000157882 */ /* 0x000fe20000000000 */
[----:B------:R-:W-:Y:S01]  /*4520*/  @!P4 R2UR UR9, R3 ;  /* 0x000000000309c2ca */ /* 0x000fe200000e0000 */
[----:B------:R-:W-:Y:S01]  /*4530*/  @!P4 IMAD.X R0, RZ, RZ, R33, P0 ;  /* 0x000000ffff00c224 */ /* 0x000fe200000e0621 */
[----:B------:R-:W-:Y:S01]  /*4540*/  @!UP1 UIADD3 UR10, UPT, UPT, UR18, 0x40, URZ ;  /* 0x00000040120a9890 */ /* 0x000fe2000fffe0ff */
[----:B------:R-:W-:Y:S01]  /*4550*/  ISETP.NE.AND P0, PT, R30, 0x2, PT ;  /* 0x000000021e00780c */ /* 0x000fe20003f05270 */
[----:B------:R-:W-:Y:S01]  /*4560*/  UMOV UR11, UR19 ;  /* 0x00000013000b7c82 */ /* 0x000fe20008000000 */
[----:B------:R-:W-:Y:S01]  /*4570*/  UMOV UR12, UR36 ;  /* 0x00000024000c7c82 */ /* 0x000fe20008000000 */
[----:B------:R-:W-:Y:S01]  /*4580*/  @!P4 R2UR UR8, R0 ;  /* 0x000000000008c2ca */ /* 0x000fe200000e0000 */
[----:B------:R-:W-:Y:S01]  /*4590*/  IMAD.IADD R20, R8, 0x1, R147 ;  /* 0x0000000108147824 */ /* 0x000fe200078e0293 */
[----:B------:R-:W-:Y:S01]  /*45a0*/  @P3 R2UR UR36, R28 ;  /* 0x000000001c2432ca */ /* 0x000fe200000e0000 */
[----:B------:R-:W-:Y:S01]  /*45b0*/  IMAD.IADD R21, R13, 0x1, R170 ;  /* 0x000000010d157824 */ /* 0x000fe200078e02aa */
[----:B------:R-:W-:Y:S02]  /*45c0*/  SEL R0, RZ, 0x1, P0 ;  /* 0x00000001ff007807 */ /* 0x000fe40000000000 */
[----:B------:R-:W-:Y:S01]  /*45d0*/  LOP3.LUT R31, R31, 0x1, RZ, 0x3c, !PT ;  /* 0x000000011f1f7812 */ /* 0x000fe200078e3cff */
[----:B------:R-:W-:Y:S01]  /*45e0*/  IMAD.U32 R10, RZ, RZ, UR9 ;  /* 0x00000009ff0a7e24 */ /* 0x000fe2000f8e00ff */
[----:B------:R-:W-:Y:S01]  /*45f0*/  @!UP1 UIADD3 UR9, UPT, UPT, UR7, 0x68, URZ ;  /* 0x0000006807099890 */ /* 0x000fe2000fffe0ff */
[----:B------:R-:W-:Y:S02]  /*4600*/  LOP3.LUT R29, R29, R0, RZ, 0x3c, !PT ;  /* 0x000000001d1d7212 */ /* 0x000fe400078e3cff */
[----:B------:R-:W-:Y:S02]  /*4610*/  SEL R30, R30, RZ, P0 ;  /* 0x000000ff1e1e7207 */ /* 0x000fe40000000000 */
[----:B------:R-:W-:Y:S01]  /*4620*/  IMAD.U32 R11, RZ, RZ, UR8 ;  /* 0x00000008ff0b7e24 */ /* 0x000fe2000f8e00ff */
[----:B------:R-:W-:Y:S01]  /*4630*/  @!P4 R2UR UR14, R10 ;  /* 0x000000000a0ec2ca */ /* 0x000fe200000e0000 */
[----:B------:R-:W-:Y:S01]  /*4640*/  @!UP1 UIADD3 UR8, UPT, UPT, UR7, 0x2200, URZ ;  /* 0x0000220007089890 */ /* 0x000fe2000fffe0ff */
[----:B------:R-:W-:Y:S02]  /*4650*/  VOTEU.ALL UP1, P4 ;  /* 0x0000000000ff7886 */ /* 0x000fe40002020000 */
[----:B------:R-:W-:Y:S11]  /*4660*/  @!P4 R2UR UR15, R11 ;  /* 0x000000000b0fc2ca */ /* 0x000ff600000e0000 */
[----:B------:R-:W-:Y:S02]  /*4670*/  @!UPT UIADD3 URZ, UPT, UPT, URZ, URZ, URZ ;  /* 0x000000fffffff290 */ /* 0x000fe4000fffe0ff */
[----:B------:R2:W-:Y:S01]  /*4680*/  @!UP1 UTMALDG.3D [UR8], [UR14], desc[UR20] ;  /* 0x000014080e0095b4 */ /* 0x0005e20008011000 */
[----:B------:R2:W-:Y:S01]  /*4690*/  @!P4 SYNCS.ARRIVE.TRANS64.RED.A0TR RZ, [UR7+0x68], R23 ;  /* 0x00006817ffffc9a7 */ /* 0x0005e20008300407 */
[----:B------:R-:W-:Y:S01]  /*46a0*/  UPLOP3.LUT UP1, UPT, UPT, UPT, UPT, 0x80, 0x8 ;  /* 0x000000000008789c */ /* 0x000fe20003f2f070 */
[----:B------:R-:W-:Y:S01]  /*46b0*/  SYNCS.ARRIVE.TRANS64.RED.A1T0 RZ, [UR13], RZ ;  /* 0x000000ffffff79a7 */ /* 0x000fe2000810040d */
[----:B------:R-:W-:Y:S09]  /*46c0*/  @P3 BRA `(.L_x_78) ;  /* 0xfffffff400503947 */ /* 0x000ff2000383ffff */
[----:B------:R-:W-:-:S04]  /*46d0*/  SHF.L.U32 R3, R31, 0x1f, RZ ;  /* 0x0000001f1f037819 */ /* 0x000fc800000006ff */
[----:B------:R-:W1:Y:S02]  /*46e0*/  SYNCS.PHASECHK.TRANS64.TRYWAIT P0, [UR7+0x70], R3 ;  /* 0x00007003ff0075a7 */ /* 0x000e640008001107 */
[----:B-1----:R-:W-:Y:S05]  /*46f0*/  @!P0 BRA `(.L_x_79) ;  /* 0x0000004400388947 */ /* 0x002fea0003800000 */
.L_x_146:
[----:B-1----:R-:W-:-:S07]  /*4700*/  MOV R0, UR7 ;  /* 0x0000000700007c02 */ /* 0x002fce0008000f00 */
.L_x_80:
[----:B-1----:R-:W-:-:S04]  /*4710*/  SHF.L.U32 R3, R31, 0x1f, RZ ;  /* 0x0000001f1f037819 */ /* 0x002fc800000006ff */
[----:B------:R1:W3:Y:S03]  /*4720*/  SYNCS.PHASECHK.TRANS64.TRYWAIT P0, [R0+URZ+0x78], R3 ;  /* 0x00007803000075a7 */ /* 0x0002e600080011ff */
[----:B---3--:R-:W-:Y:S05]  /*4730*/  @!P0 NANOSLEEP.SYNCS 0x989680 ;  /* 0x009896800000895d */ /* 0x008fea0003900000 */
[----:B------:R-:W3:Y:S02]  /*4740*/  @!P0 SYNCS.PHASECHK.TRANS64 P0, [R0+URZ+0x78], R3 ;  /* 0x00007803000085a7 */ /* 0x000ee400080010ff */
[----:B--23--:R-:W-:Y:S05]  /*4750*/  @P0 EXIT ;  /* 0x000000000000094d */ /* 0x00cfea0003800000 */
[----:B------:R-:W-:Y:S05]  /*4760*/  BRA `(.L_x_80) ;  /* 0xfffffffc00e87947 */ /* 0x000fea000383ffff */
.L_x_69:
[----:B------:R-:W-:-:S06]  /*4770*/  UISETP.GE.AND UP1, UPT, UR8, 0x4, UPT ;  /* 0x000000040800788c */ /* 0x000fcc000bf26270 */
[----:B------:R-:W-:-:S13]  /*4780*/  PLOP3.LUT P0, PT, PT, PT, UP1, 0x80, 0x8 ;  /* 0x000000000008781c */ /* 0x000fda0003f0f018 */
[----:B------:R-:W-:Y:S05]  /*4790*/  @!P0 EXIT ;  /* 0x000000000000894d */ /* 0x000fea0003800000 */
[----:B------:R-:W-:Y:S01]  /*47a0*/  BAR.SYNC.DEFER_BLOCKING 0x6, 0xa0 ;  /* 0x0182800000007b1d */ /* 0x000fe20000010000 */
[C---:B------:R-:W-:Y:S01]  /*47b0*/  IMAD.SHL.U32 R3, R189.reuse, 0x40, RZ ;  /* 0x00000040bd037824 */ /* 0x040fe200078e00ff */
[C---:B------:R-:W-:Y:S01]  /*47c0*/  LOP3.LUT R193, R189.reuse, 0x60, RZ, 0xc0, !PT ;  /* 0x00000060bdc17812 */ /* 0x040fe200078ec0ff */
[C---:B------:R-:W-:Y:S01]  /*47d0*/  IMAD.SHL.U32 R172, R189.reuse, 0x8, RZ ;  /* 0x00000008bdac7824 */ /* 0x040fe200078e00ff */
[C---:B------:R-:W-:Y:S01]  /*47e0*/  LOP3.LUT R191, R189.reuse, 0x2, RZ, 0xc0, !PT ;  /* 0x00000002bdbf7812 */ /* 0x040fe200078ec0ff */
[----:B------:R-:W-:Y:S01]  /*47f0*/  IMAD.U32 R79, R189, 0x10000, RZ ;  /* 0x00010000bd4f7824 */ /* 0x000fe200078e00ff */
[----:B------:R-:W-:Y:S02]  /*4800*/  UMOV UR49, 0x400 ;  /* 0x0000040000317882 */ /* 0x000fe40000000000 */
[----:B------:R-:W1:Y:S01]  /*4810*/  LDC R177, c[0x0][0x370] ;  /* 0x0000dc00ffb17b82 */ /* 0x000e620000000800 */
[----:B------:R-:W-:Y:S01]  /*4820*/  ULEA UR49, UR37, UR49, 0x18 ;  /* 0x0000003125317291 */ /* 0x000fe2000f8ec0ff */
[----:B------:R-:W-:Y:S01]  /*4830*/  LOP3.LUT R5, R3, 0x180, RZ, 0xc0, !PT ;  /* 0x0000018003057812 */ /* 0x000fe200078ec0ff */
[----:B------:R-:W-:Y:S01]  /*4840*/  HFMA2 R195, -RZ, RZ, 0, 0 ;  /* 0x00000000ffc37431 */ /* 0x000fe200000001ff */
[----:B------:R-:W-:Y:S01]  /*4850*/  LOP3.LUT R79, R79, 0x600000, RZ, 0xc0, !PT ;  /* 0x006000004f4f7812 */ /* 0x000fe200078ec0ff */
[----:B------:R-:W-:Y:S01]  /*4860*/  UIADD3 UR4, UPT, UPT, UR49, 0x4200, URZ ;  /* 0x0000420031047890 */ /* 0x000fe2000fffe0ff */
[----:B------:R-:W-:Y:S01]  /*4870*/  LOP3.LUT R172, R5, 0x30, R172, 0xf8, !PT ;  /* 0x0000003005ac7812 */ /* 0x000fe200078ef8ac */
[----:B------:R-:W-:Y:S01]  /*4880*/  IMAD.MOV.U32 R76, RZ, RZ, RZ ;  /* 0x000000ffff4c7224 */ /* 0x000fe200078e00ff */
[----:B------:R-:W2:Y:S01]  /*4890*/  LDC R74, c[0x0][0xb0c] ;  /* 0x0002c300ff4a7b82 */ /* 0x000ea20000000800 */
[----:B------:R-:W-:-:S02]  /*48a0*/  LOP3.LUT R189, R189, 0x4, RZ, 0xc0, !PT ;  /* 0x00000004bdbd7812 */ /* 0x000fc400078ec0ff */
[----:B------:R-:W-:Y:S02]  /*48b0*/  CS2R R182, SRZ ;  /* 0x0000000000b67805 */ /* 0x000fe4000001ff00 */
[----:B------:R-:W-:Y:S02]  /*48c0*/  LOP3.LUT R172, R172, 0x1e40, R3, 0xf8, !PT ;  /* 0x00001e40acac7812 */ /* 0x000fe400078ef803 */
[----:B------:R-:W-:Y:S02]  /*48d0*/  CS2R R180, SRZ ;  /* 0x0000000000b47805 */ /* 0x000fe4000001ff00 */
[----:B------:R-:W-:Y:S01]  /*48e0*/  IADD3 R188, PT, PT, -R189, 0x2, RZ ;  /* 0x00000002bdbc7810 */ /* 0x000fe20007ffe1ff */
[----:B------:R-:W-:Y:S01]  /*48f0*/  IMAD.MOV R176, RZ, RZ, -R191 ;  /* 0x000000ffffb07224 */ /* 0x000fe200078e0abf */
[----:B------:R-:W-:Y:S01]  /*4900*/  MOV R192, UR4 ;  /* 0x0000000400c07c02 */ /* 0x000fe20008000f00 */
[----:B------:R-:W4:Y:S01]  /*4910*/  LDC R174, c[0x0][0xb20] ;  /* 0x0002c800ffae7b82 */ /* 0x000f220000000800 */
[----:B------:R-:W3:Y:S01]  /*4920*/  LDS R0, [UR49+0x140] ;  /* 0x00014031ff007984 */ /* 0x000ee20008000800 */
[----:B------:R-:W-:Y:S01]  /*4930*/  VIADD R190, R172, UR49 ;  /* 0x00000031acbe7c36 */ /* 0x000fe20008000000 */
[----:B------:R-:W1:Y:S01]  /*4940*/  LDCU.64 UR52, c[0x0][0x348] ;  /* 0x00006900ff3477ac */ /* 0x000e620008000a00 */
[----:B------:R-:W-:-:S02]  /*4950*/  IMAD.MOV R175, RZ, RZ, -R189 ;  /* 0x000000ffffaf7224 */ /* 0x000fc400078e0abd */
[----:B------:R-:W-:Y:S01]  /*4960*/  VIADD R190, R190, 0x200 ;  /* 0x00000200bebe7836 */ /* 0x000fe20000000000 */
[----:B------:R-:W1:Y:S01]  /*4970*/  LDCU.64 UR38, c[0x0][0x888] ;  /* 0x00011100ff2677ac */ /* 0x000e620008000a00 */
[----:B------:R-:W1:Y:S01]  /*4980*/  LDC R73, c[0x0][0xb30] ;  /* 0x0002cc00ff497b82 */ /* 0x000e620000000800 */
[----:B------:R-:W1:Y:S01]  /*4990*/  LDCU.64 UR44, c[0x0][0x890] ;  /* 0x00011200ff2c77ac */ /* 0x000e620008000a00 */
[----:B------:R-:W-:-:S06]  /*49a0*/  UIADD3 UR48, UPT, UPT, UR49, 0x200, URZ ;  /* 0x0000020031307890 */ /* 0x000fcc000fffe0ff */
[----:B------:R-:W1:Y:S08]  /*49b0*/  LDC.64 R168, c[0x0][0xb10] ;  /* 0x0002c400ffa87b82 */ /* 0x000e700000000a00 */
[----:B------:R-:W1:Y:S08]  /*49c0*/  LDC.64 R70, c[0x0][0xb18] ;  /* 0x0002c600ff467b82 */ /* 0x000e700000000a00 */
[----:B------:R-:W1:Y:S08]  /*49d0*/  LDC.64 R68, c[0x0][0xb28] ;  /* 0x0002ca00ff447b82 */ /* 0x000e700000000a00 */
[----:B------:R-:W1:Y:S01]  /*49e0*/  LDC.64 R166, c[0x0][0x8b0] ;  /* 0x00022c00ffa67b82 */ /* 0x000e620000000a00 */
[----:B---3--:R-:W-:-:S07]  /*49f0*/  IMAD.IADD R79, R0, 0x1, R79 ;  /* 0x00000001004f7824 */ /* 0x008fce00078e024f */
[----:B------:R-:W3:Y:S08]  /*4a00*/  LDC.64 R164, c[0x0][0x8a8] ;  /* 0x00022a00ffa47b82 */ /* 0x000ef00000000a00 */
[----:B--2-4-:R-:W1:Y:S02]  /*4a10*/  LDC R178, c[0x0][0x374] ;  /* 0x0000dd00ffb27b82 */ /* 0x014e640000000800 */
.L_x_107:
[C---:B------:R-:W-:Y:S02]  /*4a20*/  LEA R0, R195.reuse, UR49, 0x3 ;  /* 0x00000031c3007c11 */ /* 0x040fe4000f8e18ff */
[----:B------:R-:W-:Y:S02]  /*4a30*/  SHF.L.U32 R3, R182, 0x1f, RZ ;  /* 0x0000001fb6037819 */ /* 0x000fe400000006ff */
[----:B------:R-:W-:Y:S02]  /*4a40*/  LEA R16, R195, UR49, 0x4 ;  /* 0x00000031c3107c11 */ /* 0x000fe4000f8e20ff */
[----:B------:R-:W2:Y:S02]  /*4a50*/  SYNCS.PHASECHK.TRANS64.TRYWAIT P0, [R0+URZ+0x90], R3 ;  /* 0x00009003000075a7 */ /* 0x000ea400080011ff */
[----:B-12---:R-:W-:Y:S05]  /*4a60*/  @!P0 BRA `(.L_x_81) ;  /* 0x0000004000748947 */ /* 0x006fea0003800000 */
.L_x_147:
[----:B------:R-:W4:Y:S01]  /*4a70*/  LDC.64 R12, c[0x0][0xb10] ;  /* 0x0002c400ff0c7b82 */ /* 0x000f220000000a00 */
[----:B------:R-:W3:Y:S01]  /*4a80*/  LDS.128 R16, [R16+0x120] ;  /* 0x0001200010107984 */ /* 0x000ee20000000c00 */
[----:B-1----:R-:W-:Y:S01]  /*4a90*/  ISETP.NE.AND P1, PT, R73, 0x1, PT ;  /* 0x000000014900780c */ /* 0x002fe20003f25270 */
[----:B--2---:R-:W-:Y:S01]  /*4aa0*/  VIADD R0, R0, 0xa0 ;  /* 0x000000a000007836 */ /* 0x004fe20000000000 */
[----:B------:R-:W-:Y:S04]  /*4ab0*/  ISETP.GE.AND P0, PT, R72, 0x1, PT ;  /* 0x000000014800780c */ /* 0x000fe80003f06270 */
[----:B------:R-:W1:Y:S01]  /*4ac0*/  LDC.64 R10, c[0x0][0xb18] ;  /* 0x0002c600ff0a7b82 */ /* 0x000e620000000a00 */
[----:B------:R-:W-:Y:S01]  /*4ad0*/  PRMT R0, RZ, 0x654, R0 ;  /* 0x00000654ff007816 */ /* 0x000fe20000000000 */
[----:B------:R-:W-:Y:S01]  /*4ae0*/  @!PT LDS RZ, [RZ] ;  /* 0x00000000fffff984 */ /* 0x000fe20000000800 */
[----:B------:R-:W-:Y:S01]  /*4af0*/  @!PT LDS RZ, [RZ] ;  /* 0x00000000fffff984 */ /* 0x000fe20000000800 */
[----:B------:R-:W-:Y:S01]  /*4b00*/  @!PT LDS RZ, [RZ] ;  /* 0x00000000fffff984 */ /* 0x000fe20000000800 */
[----:B------:R-:W-:Y:S01]  /*4b10*/  @!PT LDS RZ, [RZ] ;  /* 0x00000000fffff984 */ /* 0x000fe20000000800 */
[----:B------:R2:W-:Y:S06]  /*4b20*/  MEMBAR.ALL.CTA ;  /* 0x0000000000007992 */ /* 0x0005ec0000008000 */
[----:B--2---:R-:W2:Y:S01]  /*4b30*/  FENCE.VIEW.ASYNC.S ;  /* 0x00000000000073c6 */ /* 0x004ea20000000000 */
[----:B------:R-:W1:Y:S08]  /*4b40*/  @!P1 LDC R14, c[0x0][0xb20] ;  /* 0x0002c800ff0e9b82 */ /* 0x000e700000000800 */
[----:B------:R-:W1:Y:S01]  /*4b50*/  @!P1 LDC R9, c[0x0][0xb0c] ;  /* 0x0002c300ff099b82 */ /* 0x000e620000000800 */
[----:B--2---:R2:W-:Y:S01]  /*4b60*/  SYNCS.ARRIVE.TRANS64.RED.A1T0 RZ, [R0+URZ], RZ ;  /* 0x000000ff00ff79a7 */ /* 0x0045e200081004ff */
[----:B---3--:R-:W-:Y:S04]  /*4b70*/  LOP3.LUT P4, RZ, R18, 0x1, RZ, 0xc0, !PT ;  /* 0x0000000112ff7812 */ /* 0x008fe8000788c0ff */
[----:B------:R-:W-:Y:S09]  /*4b80*/  P2R R194, PR, RZ, 0x10 ;  /* 0x00000010ffc27803 */ /* 0x000ff20000000000 */
[----:B------:R-:W-:Y:S02]  /*4b90*/  @P4 MOV R77, R16 ;  /* 0x00000010004d4202 */ /* 0x000fe40000000f00 */
[----:B------:R-:W-:Y:S01]  /*4ba0*/  @P4 LOP3.LUT R75, R17, 0xffff, RZ, 0xc0, !PT ;  /* 0x0000ffff114b4812 */ /* 0x000fe200078ec0ff */
[----:B--2-4-:R-:W-:Y:S06]  /*4bb0*/  @!P0 BRA `(.L_x_82) ;  /* 0x0000000000a48947 */ /* 0x014fec0003800000 */
[----:B------:R-:W-:Y:S01]  /*4bc0*/  IMAD.HI.U32 R23, R178, R71, RZ ;  /* 0x00000047b2177227 */ /* 0x000fe200078e00ff */
[----:B------:R-:W-:Y:S02]  /*4bd0*/  ISETP.NE.AND P0, PT, R70, 0x1, PT ;  /* 0x000000014600780c */ /* 0x000fe40003f05270 */
[----:B------:R-:W-:Y:S01]  /*4be0*/  ISETP.NE.AND P2, PT, R72, 0x1, PT ;  /* 0x000000014800780c */ /* 0x000fe20003f45270 */
[----:B------:R-:W-:Y:S01]  /*4bf0*/  IMAD.HI.U32 R22, R177, R168, RZ ;  /* 0x000000a8b1167227 */ /* 0x000fe200078e00ff */
[----:B------:R-:W-:Y:S02]  /*4c00*/  SHF.R.U32.HI R23, RZ, R174, R23 ;  /* 0x000000aeff177219 */ /* 0x000fe40000011617 */
[----:B------:R-:W-:Y:S01]  /*4c10*/  ISETP.NE.AND P3, PT, R74, 0x1, PT ;  /* 0x000000014a00780c */ /* 0x000fe20003f65270 */
[----:B------:R-:W-:Y:S01]  /*4c20*/  IMAD.HI.U32 R26, R77, R168, RZ ;  /* 0x000000a84d1a7227 */ /* 0x000fe200078e00ff */
[----:B------:R-:W-:Y:S02]  /*4c30*/  SHF.R.U32.HI R22, RZ, R169, R22 ;  /* 0x000000a9ff167219 */ /* 0x000fe40000011616 */
[----:B------:R-:W-:Y:S01]  /*4c40*/  SEL R3, R178, R23, !P0 ;  /* 0x00000017b2037207 */ /* 0x000fe20004000000 */
[----:B------:R-:W-:Y:S01]  /*4c50*/  IMAD.HI.U32 R23, R75, R71, RZ ;  /* 0x000000474b177227 */ /* 0x000fe200078e00ff */
[----:B------:R-:W-:Y:S02]  /*4c60*/  SEL R7, R177, R22, !P3 ;  /* 0x00000016b1077207 */ /* 0x000fe40005800000 */
[----:B------:R-:W-:Y:S01]  /*4c70*/  SHF.R.U32.HI R26, RZ, R169, R26 ;  /* 0x000000a9ff1a7219 */ /* 0x000fe2000001161a */
[-C--:B------:R-:W-:Y:S04]  /*4c80*/  IMAD.HI.U32 R22, R3, R68.reuse, RZ ;  /* 0x0000004403167227 */ /* 0x080fe800078e00ff */
[----:B------:R-:W-:Y:S01]  /*4c90*/  IMAD.HI.U32 R24, R7, R68, RZ ;  /* 0x0000004407187227 */ /* 0x000fe200078e00ff */
[-C--:B------:R-:W-:Y:S02]  /*4ca0*/  @P2 SHF.R.U32.HI R3, RZ, R69.reuse, R22 ;  /* 0x00000045ff032219 */ /* 0x080fe40000011616 */
[----:B------:R-:W-:Y:S02]  /*4cb0*/  SHF.R.U32.HI R22, RZ, R174, R23 ;  /* 0x000000aeff167219 */ /* 0x000fe40000011617 */
[----:B------:R-:W-:Y:S01]  /*4cc0*/  @P2 SHF.R.U32.HI R7, RZ, R69, R24 ;  /* 0x00000045ff072219 */ /* 0x000fe20000011618 */
[C---:B------:R-:W-:Y:S01]  /*4cd0*/  IMAD R2, R72.reuse, R3, RZ ;  /* 0x0000000348027224 */ /* 0x040fe200078e02ff */
[----:B------:R-:W-:Y:S02]  /*4ce0*/  SEL R5, R75, R22, !P0 ;  /* 0x000000164b057207 */ /* 0x000fe40004000000 */
[----:B------:R-:W-:Y:S01]  /*4cf0*/  SEL R3, R77, R26, !P3 ;  /* 0x0000001a4d037207 */ /* 0x000fe20005800000 */
[----:B------:R-:W-:Y:S01]  /*4d00*/  IMAD R4, R72, R7, RZ ;  /* 0x0000000748047224 */ /* 0x000fe200078e02ff */
[C---:B------:R-:W-:Y:S01]  /*4d10*/  ISETP.GE.AND P0, PT, R5.reuse, R2, PT ;  /* 0x000000020500720c */ /* 0x040fe20003f06270 */
[----:B------:R-:W-:Y:S03]  /*4d20*/  IMAD.HI.U32 R6, R5, R68, RZ ;  /* 0x0000004405067227 */ /* 0x000fe600078e00ff */
[----:B------:R-:W-:Y:S01]  /*4d30*/  ISETP.GE.OR P0, PT, R3, R4, P0 ;  /* 0x000000040300720c */ /* 0x000fe20000706670 */
[----:B------:R-:W-:Y:S01]  /*4d40*/  IMAD.MOV R4, RZ, RZ, -R3 ;  /* 0x000000ffff047224 */ /* 0x000fe200078e0a03 */
[-C--:B------:R-:W-:Y:S03]  /*4d50*/  SHF.R.U32.HI R6, RZ, R69.reuse, R6 ;  /* 0x00000045ff067219 */ /* 0x080fe60000011606 */
[----:B------:R-:W-:Y:S01]  /*4d60*/  IMAD R77, R74, R4, R77 ;  /* 0x000000044a4d7224 */ /* 0x000fe200078e024d */
[----:B------:R-:W-:Y:S05]  /*4d70*/  SEL R15, R5, R6, !P2 ;  /* 0x00000006050f7207 */ /* 0x000fea0005000000 */
[----:B------:R-:W-:Y:S02]  /*4d80*/  IMAD.MOV R6, RZ, RZ, -R15 ;  /* 0x000000ffff067224 */ /* 0x000fe400078e0a0f */
[C---:B------:R-:W-:Y:S04]  /*4d90*/  @!P0 IMAD.HI.U32 R2, R3.reuse, R68, RZ ;  /* 0x0000004403028227 */ /* 0x040fe800078e00ff */
[----:B------:R-:W-:Y:S01]  /*4da0*/  IMAD R6, R72, R6, R5 ;  /* 0x0000000648067224 */ /* 0x000fe200078e0205 */
[----:B------:R-:W-:Y:S04]  /*4db0*/  @!P0 SHF.R.U32.HI R2, RZ, R69, R2 ;  /* 0x00000045ff028219 */ /* 0x000fe80000011602 */
[----:B------:R-:W-:Y:S02]  /*4dc0*/  @!P0 SEL R0, R3, R2, !P2 ;  /* 0x0000000203008207 */ /* 0x000fe40005000000 */
[----:B------:R-:W-:Y:S02]  /*4dd0*/  IADD3 R2, PT, PT, -R5, RZ, RZ ;  /* 0x000000ff05027210 */ /* 0x000fe40007ffe1ff */
[----:B------:R-:W-:Y:S01]  /*4de0*/  @!P0 IADD3 R8, PT, PT, R15, -R0, RZ ;  /* 0x800000000f088210 */ /* 0x000fe20007ffe0ff */
[----:B------:R-:W-:Y:S02]  /*4df0*/  @!P0 IMAD R0, R7, R6, R0 ;  /* 0x0000000607008224 */ /* 0x000fe400078e0200 */
[----:B------:R-:W-:Y:S02]  /*4e00*/  IMAD R75, R70, R2, R75 ;  /* 0x00000002464b7224 */ /* 0x000fe400078e024b */
[----:B------:R-:W-:Y:S02]  /*4e10*/  @!P0 IMAD R5, R8, R72, R3 ;  /* 0x0000004808058224 */ /* 0x000fe400078e0203 */
[----:B------:R-:W-:Y:S04]  /*4e20*/  @!P0 IMAD.MOV.U32 R3, RZ, RZ, R0 ;  /* 0x000000ffff038224 */ /* 0x000fe800078e0000 */
[----:B------:R-:W-:Y:S02]  /*4e30*/  IMAD R77, R3, R74, R77 ;  /* 0x0000004a034d7224 */ /* 0x000fe400078e024d */
[----:B------:R-:W-:Y:S07]  /*4e40*/  IMAD R75, R5, R70, R75 ;  /* 0x00000046054b7224 */ /* 0x000fee00078e024b */
.L_x_82:
[----:B-1----:R-:W-:Y:S01]  /*4e50*/  @!P1 ISETP.NE.AND P0, PT, R10, 0x1, PT ;  /* 0x000000010a00980c */ /* 0x002fe20003f05270 */
[----:B------:R-:W-:Y:S01]  /*4e60*/  @!P1 IMAD.HI.U32 R0, R77, R12, RZ ;  /* 0x0000000c4d009227 */ /* 0x000fe200078e00ff */
[----:B------:R-:W-:Y:S01]  /*4e70*/  @!P1 ISETP.NE.AND P2, PT, R9, 0x1, PT ;  /* 0x000000010900980c */ /* 0x000fe20003f45270 */
[----:B------:R-:W-:Y:S01]  /*4e80*/  ULOP3.LUT UP0, URZ, UR48, 0x1b0, URZ, 0xc0, !UPT ;  /* 0x000001b030ff7892 */ /* 0x000fe2000f80c0ff */
[----:B------:R-:W-:Y:S01]  /*4e90*/  R2UR UR42, R21 ;  /* 0x00000000152a72ca */ /* 0x000fe200000e0000 */
[----:B------:R-:W-:Y:S01]  /*4ea0*/  @!P1 IMAD.HI.U32 R3, R75, R11, RZ ;  /* 0x0000000b4b039227 */ /* 0x000fe200078e00ff */
[----:B------:R-:W-:Y:S02]  /*4eb0*/  @!P1 SHF.R.U32.HI R0, RZ, R13, R0 ;  /* 0x0000000dff009219 */ /* 0x000fe40000011600 */
[----:B------:R-:W-:Y:S01]  /*4ec0*/  R2UR UR41, R20 ;  /* 0x00000000142972ca */ /* 0x000fe200000e0000 */
[----:B------:R-:W-:Y:S01]  /*4ed0*/  VIADD R195, R195, 0x1 ;  /* 0x00000001c3c37836 */ /* 0x000fe20000000000 */
[----:B------:R-:W-:Y:S02]  /*4ee0*/  @!P1 SHF.R.U32.HI R2, RZ, R14, R3 ;  /* 0x0000000eff029219 */ /* 0x000fe40000011603 */
[----:B------:R-:W-:Y:S02]  /*4ef0*/  @!P1 SEL R3, R77, R0, !P2 ;  /* 0x000000004d039207 */ /* 0x000fe40005000000 */
[----:B------:R-:W-:Y:S02]  /*4f00*/  @!P1 SEL R2, R75, R2, !P0 ;  /* 0x000000024b029207 */ /* 0x000fe40004000000 */
[----:B------:R-:W-:Y:S01]  /*4f10*/  @P4 SHF.R.U32.HI R179, RZ, 0x10, R17 ;  /* 0x00000010ffb34819 */ /* 0x000fe20000011611 */
[----:B------:R-:W-:Y:S02]  /*4f20*/  USHF.L.U32 UR42, UR42, 0x7, URZ ;  /* 0x000000072a2a7899 */ /* 0x000fe400080006ff */
[----:B------:R-:W-:Y:S02]  /*4f30*/  @!P1 IMAD.IADD R0, R2, 0x1, -R3 ;  /* 0x0000000102009824 */ /* 0x000fe400078e0a03 */
[----:B------:R-:W-:Y:S01]  /*4f40*/  @!P1 IMAD.IADD R2, R3, 0x1, -R2 ;  /* 0x0000000103029824 */ /* 0x000fe200078e0a02 */
[----:B------:R-:W-:Y:S01]  /*4f50*/  USHF.L.U32 UR41, UR41, 0x7, URZ ;  /* 0x0000000729297899 */ /* 0x000fe200080006ff */
[----:B------:R-:W-:Y:S02]  /*4f60*/  @!P1 IMAD R77, R0, R9, R77 ;  /* 0x00000009004d9224 */ /* 0x000fe400078e024d */
[----:B------:R-:W-:Y:S01]  /*4f70*/  @!P1 IMAD R75, R2, R10, R75 ;  /* 0x0000000a024b9224 */ /* 0x000fe200078e024b */
[----:B------:R-:W-:Y:S08]  /*4f80*/  BRA.U !UP0, `(.L_x_83) ;  /* 0x0000000108407547 */ /* 0x000ff0000b800000 */
[----:B------:R-:W1:Y:S01]  /*4f90*/  LDCU.64 UR8, c[0x4][0x80] ;  /* 0x01001000ff0877ac */ /* 0x000e620008000a00 */
[----:B------:R-:W-:Y:S01]  /*4fa0*/  MOV R3, 0x0 ;  /* 0x0000000000037802 */ /* 0x000fe20000000f00 */
[----:B------:R-:W-:Y:S02]  /*4fb0*/  HFMA2 R12, -RZ, RZ, 0, 5.9604644775390625e-08 ;  /* 0x00000001ff0c7431 */ /* 0x000fe400000001ff */
[----:B------:R-:W-:Y:S02]  /*4fc0*/  IMAD.MOV.U32 R8, RZ, RZ, 0x70 ;  /* 0x00000070ff087424 */ /* 0x000fe400078e00ff */
[----:B------:R-:W-:Y:S01]  /*4fd0*/  IMAD.MOV.U32 R13, RZ, RZ, RZ ;  /* 0x000000ffff0d7224 */ /* 0x000fe200078e00ff */
[----:B------:R-:W2:Y:S01]  /*4fe0*/  LDCU.64 UR6, c[0x4][0x88] ;  /* 0x01001100ff0677ac */ /* 0x000ea20008000a00 */
[----:B------:R-:W3:Y:S01]  /*4ff0*/  LDC.64 R2, c[0x4][R3] ;  /* 0x0100000003027b82 */ /* 0x000ee20000000a00 */
[----:B------:R-:W4:Y:S01]  /*5000*/  LDCU.64 UR4, c[0x4][0x8] ;  /* 0x01000100ff0477ac */ /* 0x000f220008000a00 */
[----:B-1----:R-:W-:Y:S01]  /*5010*/  MOV R5, UR9 ;  /* 0x0000000900057c02 */ /* 0x002fe20008000f00 */
[----:B------:R-:W-:Y:S01]  /*5020*/  IMAD.U32 R4, RZ, RZ, UR8 ;  /* 0x00000008ff047e24 */ /* 0x000fe2000f8e00ff */
[----:B--2---:R-:W-:Y:S01]  /*5030*/  MOV R7, UR7 ;  /* 0x0000000700077c02 */ /* 0x004fe20008000f00 */
[----:B------:R-:W-:Y:S01]  /*5040*/  IMAD.U32 R6, RZ, RZ, UR6 ;  /* 0x00000006ff067e24 */ /* 0x000fe2000f8e00ff */
[----:B----4-:R-:W-:Y:S01]  /*5050*/  MOV R11, UR5 ;  /* 0x00000005000b7c02 */ /* 0x010fe20008000f00 */
[----:B------:R-:W-:Y:S02]  /*5060*/  IMAD.U32 R10, RZ, RZ, UR4 ;  /* 0x00000004ff0a7e24 */ /* 0x000fe4000f8e00ff */
[----:B------:R-:W-:Y:S07]  /*5070*/  LEPC R20, `(.L_x_83) ;  /* 0x000000001014794e */ /* 0x000fee0000000000 */
[----:B---3-5:R-:W-:Y:S05]  /*5080*/  CALL.ABS.NOINC R2 ;  /* 0x0000000002007343 */ /* 0x028fea0003c00000 */
.L_x_83:
[----:B------:R-:W-:Y:S01]  /*5090*/  LOP3.LUT P0, RZ, R192, 0x1b0, RZ, 0xc0, !PT ;  /* 0x000001b0c0ff7812 */ /* 0x000fe2000780c0ff */
[----:B------:R-:W-:Y:S11]  /*50a0*/  BSSY.RECONVERGENT B6, `(.L_x_84) ;  /* 0x0000013000067945 */ /* 0x000ff60003800200 */
[----:B------:R-:W-:Y:S01]  /*50b0*/  @!UPT UIADD3 URZ, UPT, UPT, URZ, URZ, URZ ;  /* 0x000000fffffff290 */ /* 0x000fe2000fffe0ff */
[----:B------:R-:W-:Y:S05]  /*50c0*/  @!P0 BRA `(.L_x_85) ;  /* 0x0000000000408947 */ /* 0x000fea0003800000 */
        /* <DEDUP_REMOVED lines=16> */
.L_x_85:
[----:B------:R-:W-:Y:S05]  /*51d0*/  BSYNC.RECONVERGENT B6 ;  /* 0x0000000000067941 */ /* 0x000fea0003800200 */
.L_x_84:
[----:B------:R-:W-:Y:S01]  /*51e0*/  ISETP.NE.U32.AND P4, PT, R166, RZ, PT ;  /* 0x000000ffa600720c */ /* 0x000fe20003f85070 */
[----:B------:R-:W-:Y:S01]  /*51f0*/  UISETP.NE.AND UP2, UPT, UR50, URZ, UPT ;  /* 0x000000ff3200728c */ /* 0x000fe2000bf45270 */
[----:B------:R-:W-:Y:S01]  /*5200*/  ISETP.NE.U32.AND P2, PT, RZ, UR38, PT ;  /* 0x00000026ff007c0c */ /* 0x000fe2000bf45070 */
[----:B------:R-:W-:Y:S01]  /*5210*/  UISETP.NE.U32.AND UP1, UPT, UR44, URZ, UPT ;  /* 0x000000ff2c00728c */ /* 0x000fe2000bf25070 */
[----:B------:R-:W-:Y:S01]  /*5220*/  ISETP.NE.AND.EX P4, PT, R167, RZ, PT, P4 ;  /* 0x000000ffa700720c */ /* 0x000fe20003f85340 */
[----:B------:R-:W-:Y:S01]  /*5230*/  UPLOP3.LUT UP0, UPT, UPT, UPT, UPT, 0x40, 0x4 ;  /* 0x000000000004789c */ /* 0x000fe20003f0e870 */
[----:B------:R-:W-:Y:S01]  /*5240*/  ISETP.NE.AND.EX P2, PT, RZ, UR39, PT, P2 ;  /* 0x00000027ff007c0c */ /* 0x000fe2000bf45320 */
[----:B------:R-:W-:Y:S01]  /*5250*/  UISETP.NE.AND.EX UP1, UPT, UR45, URZ, UPT, UP1 ;  /* 0x000000ff2d00728c */ /* 0x000fe2000bf25310 */
[----:B------:R-:W-:Y:S04]  /*5260*/  PLOP3.LUT P1, PT, PT, PT, UP2, 0x80, 0x8 ;  /* 0x000000000008781c */ /* 0x000fe80003f2f028 */
[----:B------:R-:W-:Y:S06]  /*5270*/  @UP2 UPLOP3.LUT UP0, UPT, UPT, UPT, UP1, 0x80, 0x8 ;  /* 0x000000000008289c */ /* 0x000fec0003f0f010 */
[----:B------:R-:W-:Y:S01]  /*5280*/  PLOP3.LUT P0, PT, PT, PT, UP0, 0x80, 0x8 ;  /* 0x000000000008781c */ /* 0x000fe20003f0f008 */
[----:B------:R-:W-:Y:S01]  /*5290*/  @!UPT UIADD3 URZ, UPT, UPT, URZ, URZ, URZ ;  /* 0x000000fffffff290 */ /* 0x000fe2000fffe0ff */
[----:B------:R-:W-:Y:S11]  /*52a0*/  BRA.U !UP1, `(.L_x_86) ;  /* 0x0000000109387547 */ /* 0x000ff6000b800000 */
[----:B------:R-:W-:Y:S01]  /*52b0*/  UISETP.NE.U32.AND UP0, UPT, UR38, URZ, UPT ;  /* 0x000000ff2600728c */ /* 0x000fe2000bf05070 */
[----:B------:R-:W-:Y:S02]  /*52c0*/  HFMA2 R0, -RZ, RZ, 0, 5.9604644775390625e-08 ;  /* 0x00000001ff007431 */ /* 0x000fe400000001ff */
[----:B------:R-:W-:Y:S01]  /*52d0*/  IMAD.MOV.U32 R171, RZ, RZ, 0x1 ;  /* 0x00000001ffab7424 */ /* 0x000fe200078e00ff */
[----:B------:R-:W-:Y:S06]  /*52e0*/  UISETP.NE.AND.EX UP0, UPT, UR39, URZ, UPT, UP0 ;  /* 0x000000ff2700728c */ /* 0x000fec000bf05300 */
[----:B------:R-:W-:Y:S05]  /*52f0*/  PLOP3.LUT P3, PT, PT, PT, UP0, 0x80, 0x8 ;  /* 0x000000000008781c */ /* 0x000fea0003f6f008 */
[----:B------:R-:W1:Y:S01]  /*5300*/  @UP0 LDCU.64 UR6, c[0x0][0x888] ;  /* 0x00011100ff0607ac */ /* 0x000e620008000a00 */
[----:B------:R-:W-:Y:S07]  /*5310*/  @UP0 UIMAD UR4, UR36, UR44, URZ ;  /* 0x0000002c240402a4 */ /* 0x000fee000f8e02ff */
[----:B------:R-:W-:Y:S01]  /*5320*/  @!P3 PRMT R171, R0, 0x7610, R171 ;  /* 0x0000761000abb816 */ /* 0x000fe200000000ab */
[----:B-1----:R-:W-:Y:S03]  /*5330*/  @UP0 UIMAD.WIDE UR6, UR4, 0x4, UR6 ;  /* 0x00000004040608a5 */ /* 0x002fe6000f8e0206 */
[----:B------:R-:W1:Y:S03]  /*5340*/  @!UP0 LDCU UR4, c[0x0][0x880] ;  /* 0x00011000ff0487ac */ /* 0x000e660008000800 */
[----:B------:R-:W-:Y:S01]  /*5350*/  IMAD.U32 R2, RZ, RZ, UR6 ;  /* 0x00000006ff027e24 */ /* 0x000fe2000f8e00ff */
[----:B------:R-:W-:Y:S05]  /*5360*/  MOV R3, UR7 ;  /* 0x0000000700037c02 */ /* 0x000fea0008000f00 */
[----:B-----5:R2:W5:Y:S02]  /*5370*/  @P3 LDG.E R81, desc[UR46][R2.64] ;  /* 0x0000002e02513981 */ /* 0x020564000c1e1900 */
[----:B-12---:R-:W-:Y:S02]  /*5380*/  @!P3 IMAD.U32 R81, RZ, RZ, UR4 ;  /* 0x00000004ff51be24 */ /* 0x006fe4000f8e00ff */
.L_x_86:
[----:B------:R-:W-:Y:S05]  /*5390*/  @!P4 BRA `(.L_x_87) ;  /* 0x000000000020c947 */ /* 0x000fea0003800000 */
[----:B------:R-:W-:Y:S04]  /*53a0*/  ISETP.NE.U32.AND P3, PT, R164, RZ, PT ;  /* 0x000000ffa400720c */ /* 0x000fe80003f65070 */
[----:B------:R-:W-:Y:S11]  /*53b0*/  ISETP.NE.AND.EX P3, PT, R165, RZ, PT, P3 ;  /* 0x000000ffa500720c */ /* 0x000ff60003f65330 */
[----:B------:R-:W-:Y:S02]  /*53c0*/  @!UPT UIADD3 URZ, UPT, UPT, URZ, URZ, URZ ;  /* 0x000000fffffff290 */ /* 0x000fe4000fffe0ff */
[----:B------:R-:W1:Y:S01]  /*53d0*/  @P3 LDC.64 R2, c[0x0][0x8a8] ;  /* 0x00022a00ff023b82 */ /* 0x000e620000000a00 */
[----:B------:R-:W-:Y:S04]  /*53e0*/  @P3 IMAD R0, R166, UR36, RZ ;  /* 0x00000024a6003c24 */ /* 0x000fe8000f8e02ff */
[----:B-1----:R-:W-:Y:S05]  /*53f0*/  @P3 IMAD.WIDE R2, R0, 0x4, R2 ;  /* 0x0000000400023825 */ /* 0x002fea00078e0202 */
[----:B-----5:R1:W5:Y:S02]  /*5400*/  @P3 LDG.E R78, desc[UR46][R2.64] ;  /* 0x0000002e024e3981 */ /* 0x020364000c1e1900 */
[----:B-1----:R-:W2:Y:S02]  /*5410*/  @!P3 LDC R78, c[0x0][0x8a0] ;  /* 0x00022800ff4ebb82 */ /* 0x002ea40000000800 */
.L_x_87:
[----:B-----5:R-:W-:Y:S01]  /*5420*/  FSETP.NEU.AND P4, PT, R81, RZ, PT ;  /* 0x000000ff5100720b */ /* 0x020fe20003f8d000 */
[----:B------:R-:W-:Y:S01]  /*5430*/  BSSY B1, `(.L_x_88) ;  /* 0x0000047000017945 */ /* 0x000fe20003800000 */
[----:B------:R-:W-:Y:S01]  /*5440*/  SEL R5, RZ, 0xffffffff, P2 ;  /* 0xffffffffff057807 */ /* 0x000fe20001000000 */
[----:B------:R-:W-:Y:S01]  /*5450*/  IMAD.MOV.U32 R208, RZ, RZ, 0x1 ;  /* 0x00000001ffd07424 */ /* 0x000fe200078e00ff */
[----:B------:R-:W-:Y:S01]  /*5460*/  LOP3.LUT P3, RZ, R171, 0xff, RZ, 0xc0, !PT ;  /* 0x000000ffabff7812 */ /* 0x000fe2000786c0ff */
[C---:B------:R-:W-:Y:S01]  /*5470*/  IMAD R80, R76.reuse, 0x80, R79 ;  /* 0x000000804c507824 */ /* 0x040fe200078e024f */
[----:B------:R-:W-:Y:S02]  /*5480*/  @P1 SEL R0, RZ, 0xffffffff, P4 ;  /* 0xffffffffff001807 */ /* 0x000fe40002000000 */
[----:B------:R-:W-:Y:S02]  /*5490*/  CS2R R162, SRZ ;  /* 0x0000000000a27805 */ /* 0x000fe4000001ff00 */
[----:B------:R-:W-:Y:S02]  /*54a0*/  LEA R3, R181, UR49, 0x3 ;  /* 0x00000031b5037c11 */ /* 0x000fe4000f8e18ff */
[----:B------:R-:W-:Y:S02]  /*54b0*/  CS2R R160, SRZ ;  /* 0x0000000000a07805 */ /* 0x000fe4000001ff00 */
[----:B------:R-:W-:Y:S02]  /*54c0*/  @P0 SEL R0, R5, R0, !P3 ;  /* 0x0000000005000207 */ /* 0x000fe40005800000 */
[----:B------:R-:W-:Y:S02]  /*54d0*/  CS2R R158, SRZ ;  /* 0x00000000009e7805 */ /* 0x000fe4000001ff00 */
[----:B------:R-:W-:Y:S02]  /*54e0*/  LEA R207, R76, UR49, 0x3 ;  /* 0x000000314ccf7c11 */ /* 0x000fe4000f8e18ff */
[----:B------:R-:W-:Y:S02]  /*54f0*/  CS2R R156, SRZ ;  /* 0x00000000009c7805 */ /* 0x000fe4000001ff00 */
[----:B------:R-:W-:Y:S02]  /*5500*/  @P1 LOP3.LUT R0, R0, 0x1, RZ, 0xc0, !PT ;  /* 0x0000000100001812 */ /* 0x000fe400078ec0ff */
[----:B------:R-:W-:Y:S02]  /*5510*/  CS2R R154, SRZ ;  /* 0x00000000009a7805 */ /* 0x000fe4000001ff00 */
[----:B------:R-:W-:Y:S02]  /*5520*/  SHF.L.U32 R2, R183, 0x1f, RZ ;  /* 0x0000001fb7027819 */ /* 0x000fe400000006ff */
[----:B------:R-:W-:Y:S02]  /*5530*/  CS2R R152, SRZ ;  /* 0x0000000000987805 */ /* 0x000fe4000001ff00 */
[----:B------:R-:W-:Y:S02]  /*5540*/  ISETP.NE.U32.OR P6, PT, R0, 0x1, !P1 ;  /* 0x000000010000780c */ /* 0x000fe40004fc5470 */
[----:B------:R-:W-:Y:S02]  /*5550*/  CS2R R150, SRZ ;  /* 0x0000000000967805 */ /* 0x000fe4000001ff00 */
[----:B------:R-:W-:Y:S02]  /*5560*/  PLOP3.LUT P2, PT, PT, PT, UP1, 0x80, 0x8 ;  /* 0x000000000008781c */ /* 0x000fe40003f4f018 */
[----:B------:R-:W-:Y:S02]  /*5570*/  CS2R R148, SRZ ;  /* 0x0000000000947805 */ /* 0x000fe4000001ff00 */
[----:B------:R-:W-:Y:S02]  /*5580*/  SEL R0, RZ, 0xffffffff, P4 ;  /* 0xffffffffff007807 */ /* 0x000fe40002000000 */
[----:B------:R-:W-:Y:S03]  /*5590*/  P2R R184, PR, RZ, 0x40 ;  /* 0x00000040ffb87803 */ /* 0x000fe60000000000 */
[----:B------:R-:W-:Y:S04]  /*55a0*/  @P6 SHF.L.U32 R4, R180, 0x1f, RZ ;  /* 0x0000001fb4046819 */ /* 0x000fe800000006ff */
[----:B------:R-:W-:Y:S01]  /*55b0*/  @P2 SEL R0, R5, R0, !P3 ;  /* 0x0000000005002207 */ /* 0x000fe20005800000 */
[----:B------:R-:W1:Y:S03]  /*55c0*/  @P6 SYNCS.PHASECHK.TRANS64.TRYWAIT P1, [R3+URZ+0x60], R4 ;  /* 0x00006004030065a7 */ /* 0x000e6600080211ff */
[----:B------:R-:W-:Y:S04]  /*55d0*/  LOP3.LUT R0, R0, 0x1, RZ, 0xc0, !PT ;  /* 0x0000000100007812 */ /* 0x000fe800078ec0ff */
[----:B------:R-:W-:Y:S04]  /*55e0*/  ISETP.NE.U32.AND P5, PT, R0, 0x1, PT ;  /* 0x000000010000780c */ /* 0x000fe80003fa5070 */
[----:B------:R-:W-:Y:S01]  /*55f0*/  P2R R209, PR, RZ, 0x20 ;  /* 0x00000020ffd17803 */ /* 0x000fe20000000000 */
[----:B------:R3:W4:Y:S01]  /*5600*/  SYNCS.PHASECHK.TRANS64.TRYWAIT P0, [R207+URZ+0xb0], R2 ;  /* 0x0000b002cf0075a7 */ /* 0x00072200080011ff */
[----:B-1----:R-:W-:Y:S01]  /*5610*/  @P6 SEL R208, RZ, 0x1, !P1 ;  /* 0x00000001ffd06807 */ /* 0x002fe20004800000 */
[----:B---3--:R-:W-:Y:S06]  /*5620*/  @!P6 BRA `(.L_x_89) ;  /* 0x00000000009ce947 */ /* 0x008fec0003800000 */
[----:B------:R-:W-:Y:S01]  /*5630*/  @P5 IMAD R6, R181, 0x2000, R190 ;  /* 0x00002000b5065824 */ /* 0x000fe200078e02be */
[----:B------:R-:W-:Y:S01]  /*5640*/  ISETP.NE.AND P1, PT, R208, RZ, PT ;  /* 0x000000ffd000720c */ /* 0x000fe20003f25270 */
[----:B------:R-:W-:Y:S01]  /*5650*/  BSSY B0, `(.L_x_90) ;  /* 0x0000010000007945 */ /* 0x000fe20003800000 */
[----:B------:R-:W-:Y:S01]  /*5660*/  CS2R R150, SRZ ;  /* 0x0000000000967805 */ /* 0x000fe2000001ff00 */
[--C-:B------:R-:W-:Y:S01]  /*5670*/  @P5 IMAD R7, R191, -0x10, R6.reuse ;  /* 0xfffffff0bf075824 */ /* 0x100fe200078e0206 */
[----:B------:R-:W-:Y:S01]  /*5680*/  CS2R R148, SRZ ;  /* 0x0000000000947805 */ /* 0x000fe2000001ff00 */
[----:B------:R-:W-:Y:S01]  /*5690*/  @P5 IMAD R5, R189, -0x10, R6 ;  /* 0xfffffff0bd055824 */ /* 0x000fe200078e0206 */
[----:B------:R-:W-:Y:S01]  /*56a0*/  CS2R R158, SRZ ;  /* 0x00000000009e7805 */ /* 0x000fe2000001ff00 */
[----:B------:R-:W-:Y:S01]  /*56b0*/  @P5 IMAD R4, R188, 0x10, R7 ;  /* 0x00000010bc045824 */ /* 0x000fe200078e0207 */
[----:B------:R-:W-:Y:S02]  /*56c0*/  CS2R R156, SRZ ;  /* 0x00000000009c7805 */ /* 0x000fe4000001ff00 */
[----:B------:R-:W-:Y:S02]  /*56d0*/  CS2R R154, SRZ ;  /* 0x00000000009a7805 */ /* 0x000fe4000001ff00 */
[----:B------:R-:W-:Y:S02]  /*56e0*/  CS2R R152, SRZ ;  /* 0x0000000000987805 */ /* 0x000fe4000001ff00 */
[----:B------:R-:W-:Y:S02]  /*56f0*/  CS2R R162, SRZ ;  /* 0x0000000000a27805 */ /* 0x000fe4000001ff00 */
[----:B------:R-:W-:Y:S01]  /*5700*/  CS2R R160, SRZ ;  /* 0x0000000000a07805 */ /* 0x000fe2000001ff00 */
[----:B------:R-:W-:Y:S06]  /*5710*/  @P1 BRA `(.L_x_91) ;  /* 0x00000000000c1947 */ /* 0x000fec0003800000 */
[----:B------:R-:W-:Y:S04]  /*5720*/  SHF.L.U32 R0, R180, 0x1f, RZ ;  /* 0x0000001fb4007819 */ /* 0x000fe800000006ff */
[----:B------:R-:W1:Y:S02]  /*5730*/  SYNCS.PHASECHK.TRANS64.TRYWAIT P1, [R3+URZ+0x60], R0 ;  /* 0x00006000030075a7 */ /* 0x000e6400080211ff */
[----:B-1----:R-:W-:Y:S05]  /*5740*/  @!P1 BRA `(.L_x_92) ;  /* 0x0000003400509947 */ /* 0x002fea0003800000 */
.L_x_91:
[----:B------:R-:W-:Y:S05]  /*5750*/  BSYNC B0 ;  /* 0x0000000000007941 */ /* 0x000fea0003800000 */
.L_x_90:
[----:B------:R-:W-:Y:S01]  /*5760*/  ISETP.NE.AND P1, PT, R209, RZ, PT ;  /* 0x000000ffd100720c */ /* 0x000fe20003f25270 */
[----:B-1----:R-:W-:Y:S02]  /*5770*/  VIADD R3, R3, 0x70 ;  /* 0x0000007003037836 */ /* 0x002fe40000000000 */
[----:B------:R-:W-:Y:S02]  /*5780*/  IMAD.U32 R0, RZ, RZ, UR37 ;  /* 0x00000025ff007e24 */ /* 0x000fe4000f8e00ff */
[----:B------:R-:W-:Y:S03]  /*5790*/  VIADD R181, R181, 0x1 ;  /* 0x00000001b5b57836 */ /* 0x000fe60000000000 */
[----:B------:R-:W-:Y:S05]  /*57a0*/  PRMT R0, R0, 0x654, R3 ;  /* 0x0000065400007816 */ /* 0x000fea0000000003 */
[----:B------:R1:W3:Y:S04]  /*57b0*/  @P1 LDS.128 R148, [R6] ;  /* 0x0000000006941984 */ /* 0x0002e80000000c00 */
[----:B------:R1:W1:Y:S04]  /*57c0*/  @P1 LDS.128 R156, [R5+0x20] ;  /* 0x00002000059c1984 */ /* 0x0002680000000c00 */
[----:B------:R1:W1:Y:S04]  /*57d0*/  @P1 LDS.128 R152, [R7+0x10] ;  /* 0x0000100007981984 */ /* 0x0002680000000c00 */
[----:B------:R1:W1:Y:S01]  /*57e0*/  @P1 LDS.128 R160, [R4+0x10] ;  /* 0x0000100004a01984 */ /* 0x0002620000000c00 */
[C---:B------:R-:W-:Y:S01]  /*57f0*/  ISETP.NE.AND P1, PT, R181.reuse, 0x2, PT ;  /* 0x00000002b500780c */ /* 0x040fe20003f25270 */
[----:B------:R-:W-:Y:S01]  /*5800*/  @!PT LDS RZ, [RZ] ;  /* 0x00000000fffff984 */ /* 0x000fe20000000800 */
[----:B------:R-:W-:Y:S01]  /*5810*/  @!PT LDS RZ, [RZ] ;  /* 0x00000000fffff984 */ /* 0x000fe20000000800 */
[----:B------:R-:W-:Y:S01]  /*5820*/  @!PT LDS RZ, [RZ] ;  /* 0x00000000fffff984 */ /* 0x000fe20000000800 */
[----:B------:R-:W-:Y:S01]  /*5830*/  @!PT LDS RZ, [RZ] ;  /* 0x00000000fffff984 */ /* 0x000fe20000000800 */
[----:B------:R5:W-:Y:S06]  /*5840*/  MEMBAR.ALL.CTA ;  /* 0x0000000000007992 */ /* 0x000bec0000008000 */
[----:B-----5:R-:W5:Y:S01]  /*5850*/  FENCE.VIEW.ASYNC.S ;  /* 0x00000000000073c6 */ /* 0x020f620000000000 */
[----:B------:R-:W-:Y:S02]  /*5860*/  SEL R3, RZ, 0x1, P1 ;  /* 0x00000001ff037807 */ /* 0x000fe40000800000 */
[----:B------:R-:W-:Y:S02]  /*5870*/  SEL R181, R181, RZ, P1 ;  /* 0x000000ffb5b57207 */ /* 0x000fe40000800000 */
[----:B------:R-:W-:Y:S01]  /*5880*/  LOP3.LUT R180, R180, R3, RZ, 0x3c, !PT ;  /* 0x00000003b4b47212 */ /* 0x000fe200078e3cff */
[----:B-----5:R1:W-:Y:S06]  /*5890*/  SYNCS.ARRIVE.TRANS64.RED.A1T0 RZ, [R0+URZ], RZ ;  /* 0x000000ff00ff79a7 */ /* 0x0203ec00081004ff */
.L_x_89:
[----:B------:R-:W-:Y:S05]  /*58a0*/  BSYNC B1 ;  /* 0x0000000000017941 */ /* 0x000fea0003800000 */
.L_x_88:
[----:B-1----:R-:W-:Y:S04]  /*58b0*/  SHF.R.U32.HI R0, RZ, 0x15, R80 ;  /* 0x00000015ff007819 */ /* 0x002fe80000011650 */
[----:B------:R-:W-:Y:S01]  /*58c0*/  LOP3.LUT P1, RZ, R0, 0x3, R173, 0x48, !PT ;  /* 0x0000000300ff7812 */ /* 0x000fe200078248ad */
[----:B------:R-:W-:Y:S01]  /*58d0*/  @!UPT UIADD3 URZ, UPT, UPT, URZ, URZ, URZ ;  /* 0x000000fffffff290 */ /* 0x000fe2000fffe0ff */
[----:B----4-:R-:W-:Y:S11]  /*58e0*/  @P0 BRA `(.L_x_93) ;  /* 0x0000000000080947 */ /* 0x010ff60003800000 */
[----:B------:R-:W1:Y:S02]  /*58f0*/  SYNCS.PHASECHK.TRANS64.TRYWAIT P0, [R207+URZ+0xb0], R2 ;  /* 0x0000b002cf0075a7 */ /* 0x000e6400080011ff */
[----:B-1----:R-:W-:Y:S05]  /*5900*/  @!P0 BRA `(.L_x_94) ;  /* 0x0000003000f48947 */ /* 0x002fea0003800000 */
.L_x_93:
[----:B------:R-:W-:Y:S04]  /*5910*/  BSSY.RECONVERGENT B6, `(.L_x_95) ;  /* 0x0000012000067945 */ /* 0x000fe80003800200 */
[----:B------:R-:W-:Y:S05]  /*5920*/  @!P1 BRA `(.L_x_96) ;  /* 0x0000000000409947 */ /* 0x000fea0003800000 */
[----:B------:R-:W4:Y:S01]  /*5930*/  LDCU.64 UR8, c[0x4][0x70] ;  /* 0x01000e00ff0877ac */ /* 0x000f220008000a00 */
[----:B------:R-:W-:Y:S01]  /*5940*/  MOV R3, 0x0 ;  /* 0x0000000000037802 */ /* 0x000fe20000000f00 */
[----:B------:R-:W-:Y:S02]  /*5950*/  HFMA2 R12, -RZ, RZ, 0, 5.9604644775390625e-08 ;  /* 0x00000001ff0c7431 */ /* 0x000fe400000001ff */
[----:B------:R-:W-:Y:S02]  /*5960*/  IMAD.MOV.U32 R8, RZ, RZ, 0x192 ;  /* 0x00000192ff087424 */ /* 0x000fe400078e00ff */
[----:B------:R-:W-:Y:S01]  /*5970*/  IMAD.MOV.U32 R13, RZ, RZ, RZ ;  /* 0x000000ffff0d7224 */ /* 0x000fe200078e00ff */
[----:B------:R-:W5:Y:S01]  /*5980*/  LDCU.64 UR6, c[0x4][0x78] ;  /* 0x01000f00ff0677ac */ /* 0x000f620008000a00 */
[----:B-1----:R-:W1:Y:S01]  /*5990*/  LDC.64 R2, c[0x4][R3] ;  /* 0x0100000003027b82 */ /* 0x002e620000000a00 */
[----:B------:R-:W2:Y:S01]  /*59a0*/  LDCU.64 UR4, c[0x4][0x10] ;  /* 0x01000200ff0477ac */ /* 0x000ea20008000a00 */
[----:B----4-:R-:W-:Y:S01]  /*59b0*/  MOV R5, UR9 ;  /* 0x0000000900057c02 */ /* 0x010fe20008000f00 */
[----:B------:R-:W-:Y:S01]  /*59c0*/  IMAD.U32 R4, RZ, RZ, UR8 ;  /* 0x00000008ff047e24 */ /* 0x000fe2000f8e00ff */
[----:B-----5:R-:W-:Y:S01]  /*59d0*/  MOV R7, UR7 ;  /* 0x0000000700077c02 */ /* 0x020fe20008000f00 */
[----:B------:R-:W-:Y:S01]  /*59e0*/  IMAD.U32 R6, RZ, RZ, UR6 ;  /* 0x00000006ff067e24 */ /* 0x000fe2000f8e00ff */
[----:B--2---:R-:W-:Y:S01]  /*59f0*/  MOV R11, UR5 ;  /* 0x00000005000b7c02 */ /* 0x004fe20008000f00 */
[----:B------:R-:W-:Y:S02]  /*5a00*/  IMAD.U32 R10, RZ, RZ, UR4 ;  /* 0x00000004ff0a7e24 */ /* 0x000fe4000f8e00ff */
[----:B------:R-:W-:Y:S07]  /*5a10*/  LEPC R20, `(.L_x_96) ;  /* 0x000000001014794e */ /* 0x000fee0000000000 */
[----:B-1-3--:R-:W-:Y:S05]  /*5a20*/  CALL.ABS.NOINC R2 ;  /* 0x0000000002007343 */ /* 0x00afea0003c00000 */
.L_x_96:
[----:B------:R-:W-:Y:S05]  /*5a30*/  BSYNC.RECONVERGENT B6 ;  /* 0x0000000000067941 */ /* 0x000fea0003800200 */
.L_x_95:
[-C--:B---3--:R-:W-:Y:S01]  /*5a40*/  F2FP.F16.E5M2.UNPACK_B R83, R148.reuse ;  /* 0x00000094ff53723e */ /* 0x088fe200020004ff */
[----:B------:R-:W-:Y:S05]  /*5a50*/  WARPSYNC.ALL ;  /* 0x0000000000007948 */ /* 0x000fea0003800000 */
[----:B------:R-:W-:Y:S01]  /*5a60*/  R2UR UR4, R80 ;  /* 0x00000000500472ca */ /* 0x000fe200000e0000 */
[--C-:B------:R-:W-:Y:S01]  /*5a70*/  HADD2.F32 R82, -RZ, R83.reuse.H0_H0 ;  /* 0x20000053ff527230 */ /* 0x100fe20000004100 */
[----:B------:R-:W-:Y:S01]  /*5a80*/  F2FP.F16.E5M2.UNPACK_B R85, R148.H1 ;  /* 0x00000094ff55723e */ /* 0x000fe200030004ff */
[----:B------:R-:W-:Y:S01]  /*5a90*/  HADD2.F32 R83, -RZ, R83.H1_H1 ;  /* 0x30000053ff537230 */ /* 0x000fe20000004100 */
[-C--:B------:R-:W-:Y:S01]  /*5aa0*/  F2FP.F16.E5M2.UNPACK_B R87, R149.reuse ;  /* 0x00000095ff57723e */ /* 0x080fe200020004ff */
[----:B------:R-:W-:Y:S01]  /*5ab0*/  BSSY.RECONVERGENT B0, `(.L_x_97) ;  /* 0x000011d000007945 */ /* 0x000fe20003800200 */
[----:B------:R-:W-:Y:S01]  /*5ac0*/  F2FP.F16.E5M2.UNPACK_B R89, R149.H1 ;  /* 0x00000095ff59723e */ /* 0x000fe200030004ff */
[----:B------:R-:W-:Y:S01]  /*5ad0*/  HADD2.F32 R84, -RZ, R85.H0_H0 ;  /* 0x20000055ff547230 */ /* 0x000fe20000004100 */
[-C--:B------:R-:W-:Y:S01]  /*5ae0*/  F2FP.F16.E5M2.UNPACK_B R91, R150.reuse ;  /* 0x00000096ff5b723e */ /* 0x080fe200020004ff */
[----:B------:R-:W-:Y:S01]  /*5af0*/  HADD2.F32 R88, -RZ, R87.H1_H1 ;  /* 0x30000057ff587230 */ /* 0x000fe20000004100 */
[----:B------:R-:W-:Y:S01]  /*5b00*/  F2FP.F16.E5M2.UNPACK_B R93, R150.H1 ;  /* 0x00000096ff5d723e */ /* 0x000fe200030004ff */
[----:B------:R-:W-:Y:S01]  /*5b10*/  HADD2.F32 R86, -RZ, R85.H1_H1 ;  /* 0x30000055ff567230 */ /* 0x000fe20000004100 */
[-C--:B------:R-:W-:Y:S01]  /*5b20*/  F2FP.F16.E5M2.UNPACK_B R95, R151.reuse ;  /* 0x00000097ff5f723e */ /* 0x080fe200020004ff */
[----:B------:R-:W2:Y:S01]  /*5b30*/  LDTM.x64 R4, tmem[UR4] ;  /* 0x00000004000479ee */ /* 0x000ea20008340000 */
[----:B------:R-:W-:Y:S01]  /*5b40*/  F2FP.F16.E5M2.UNPACK_B R97, R151.H1 ;  /* 0x00000097ff61723e */ /* 0x000fe200030004ff */
[----:B------:R-:W-:Y:S01]  /*5b50*/  HADD2.F32 R85, -RZ, R87.H0_H0 ;  /* 0x20000057ff557230 */ /* 0x000fe20000004100 */
[-C--:B------:R-:W-:Y:S01]  /*5b60*/  F2FP.F16.E5M2.UNPACK_B R99, R152.reuse ;  /* 0x00000098ff63723e */ /* 0x080fe200020004ff */
[----:B------:R-:W-:Y:S01]  /*5b70*/  HADD2.F32 R87, -RZ, R89.H0_H0 ;  /* 0x20000059ff577230 */ /* 0x000fe20000004100 */
[----:B------:R-:W-:Y:S01]  /*5b80*/  F2FP.F16.E5M2.UNPACK_B R101, R152.H1 ;  /* 0x00000098ff65723e */ /* 0x000fe200030004ff */
[----:B------:R-:W-:Y:S01]  /*5b90*/  HADD2.F32 R92, -RZ, R91.H1_H1 ;  /* 0x3000005bff5c7230 */ /* 0x000fe20000004100 */
[----:B------:R-:W-:Y:S01]  /*5ba0*/  ISETP.NE.AND P6, PT, R184, RZ, PT ;  /* 0x000000ffb800720c */ /* 0x000fe20003fc5270 */
[----:B------:R-:W-:Y:S01]  /*5bb0*/  HADD2.F32 R96, -RZ, R95.H1_H1 ;  /* 0x3000005fff607230 */ /* 0x000fe20000004100 */
[----:B------:R-:W-:Y:S01]  /*5bc0*/  SHF.L.U32 R211, R176, 0x4, RZ ;  /* 0x00000004b0d37819 */ /* 0x000fe200000006ff */
[----:B------:R-:W-:Y:S01]  /*5bd0*/  HADD2.F32 R100, -RZ, R99.H1_H1 ;  /* 0x30000063ff647230 */ /* 0x000fe20000004100 */
[----:B------:R-:W-:Y:S01]  /*5be0*/  SHF.L.U32 R219, R175, 0x4, RZ ;  /* 0x00000004afdb7819 */ /* 0x000fe200000006ff */
[----:B------:R-:W-:Y:S01]  /*5bf0*/  HADD2.F32 R90, -RZ, R89.H1_H1 ;  /* 0x30000059ff5a7230 */ /* 0x000fe20000004100 */
[C---:B------:R-:W-:Y:S01]  /*5c00*/  IADD3 R204, PT, PT, R190.reuse, R211, RZ ;  /* 0x000000d3becc7210 */ /* 0x040fe20007ffe0ff */
[----:B------:R-:W-:Y:S01]  /*5c10*/  HADD2.F32 R89, -RZ, R91.H0_H0 ;  /* 0x2000005bff597230 */ /* 0x000fe20000004100 */
[----:B------:R-:W-:Y:S01]  /*5c20*/  IADD3 R206, PT, PT, R190, R219, RZ ;  /* 0x000000dbbece7210 */ /* 0x000fe20007ffe0ff */
[--C-:B------:R-:W-:Y:S01]  /*5c30*/  HADD2.F32 R91, -RZ, R93.reuse.H0_H0 ;  /* 0x2000005dff5b7230 */ /* 0x100fe20000004100 */
[----:B------:R-:W-:Y:S01]  /*5c40*/  SHF.L.U32 R217, R188, 0x4, RZ ;  /* 0x00000004bcd97819 */ /* 0x000fe200000006ff */
[----:B------:R-:W-:Y:S01]  /*5c50*/  HADD2.F32 R94, -RZ, R93.H1_H1 ;  /* 0x3000005dff5e7230 */ /* 0x000fe20000004100 */
[-C--:B------:R-:W-:Y:S01]  /*5c60*/  F2FP.F16.E5M2.UNPACK_B R103, R153.reuse ;  /* 0x00000099ff67723e */ /* 0x080fe200020004ff */
[----:B------:R-:W-:Y:S01]  /*5c70*/  HADD2.F32 R93, -RZ, R95.H0_H0 ;  /* 0x2000005fff5d7230 */ /* 0x000fe20000004100 */
[----:B------:R-:W-:Y:S01]  /*5c80*/  IADD3 R205, PT, PT, R217, R204, RZ ;  /* 0x000000ccd9cd7210 */ /* 0x000fe20007ffe0ff */
[----:B------:R-:W-:Y:S01]  /*5c90*/  HADD2.F32 R95, -RZ, R97.H0_H0 ;  /* 0x20000061ff5f7230 */ /* 0x000fe20000004100 */
[----:B------:R-:W-:Y:S01]  /*5ca0*/  F2FP.F16.E5M2.UNPACK_B R105, R153.H1 ;  /* 0x00000099ff69723e */ /* 0x000fe200030004ff */
[C---:B--2---:R-:W-:Y:S01]  /*5cb0*/  FMUL R0, R78.reuse, R4 ;  /* 0x000000044e007220 */ /* 0x044fe20000400000 */
[C---:B-1----:R-:W-:Y:S01]  /*5cc0*/  FMUL R2, R78.reuse, R5 ;  /* 0x000000054e027220 */ /* 0x042fe20000400000 */
[C---:B------:R-:W-:Y:S01]  /*5cd0*/  FMUL R4, R78.reuse, R8 ;  /* 0x000000084e047220 */ /* 0x040fe20000400000 */
[C---:B------:R-:W-:Y:S01]  /*5ce0*/  FMUL R5, R78.reuse, R9 ;  /* 0x000000094e057220 */ /* 0x040fe20000400000 */
[C---:B------:R-:W-:Y:S01]  /*5cf0*/  FFMA R0, R81.reuse, R82, R0 ;  /* 0x0000005251007223 */ /* 0x040fe20000000000 */
[C---:B------:R-:W-:Y:S01]  /*5d00*/  FFMA R2, R81.reuse, R83, R2 ;  /* 0x0000005351027223 */ /* 0x040fe20000000002 */
[C---:B------:R-:W-:Y:S01]  /*5d10*/  FMUL R8, R78.reuse, R12 ;  /* 0x0000000c4e087220 */ /* 0x040fe20000400000 */
[C---:B------:R-:W-:Y:S01]  /*5d20*/  FMUL R9, R78.reuse, R13 ;  /* 0x0000000d4e097220 */ /* 0x040fe20000400000 */
[C---:B------:R-:W-:Y:S01]  /*5d30*/  FMUL R12, R78.reuse, R16 ;  /* 0x000000104e0c7220 */ /* 0x040fe20000400000 */
[C---:B------:R-:W-:Y:S01]  /*5d40*/  FMUL R13, R78.reuse, R17 ;  /* 0x000000114e0d7220 */ /* 0x040fe20000400000 */
[C---:B------:R-:W-:Y:S01]  /*5d50*/  FMUL R16, R78.reuse, R20 ;  /* 0x000000144e107220 */ /* 0x040fe20000400000 */
[C---:B------:R-:W-:Y:S01]  /*5d60*/  FMUL R17, R78.reuse, R21 ;  /* 0x000000154e117220 */ /* 0x040fe20000400000 */
[----:B------:R-:W-:Y:S02]  /*5d70*/  HADD2.F32 R104, -RZ, R103.H1_H1 ;  /* 0x30000067ff687230 */ /* 0x000fe40000004100 */
[C---:B------:R-:W-:Y:S01]  /*5d80*/  FMUL R20, R78.reuse, R24 ;  /* 0x000000184e147220 */ /* 0x040fe20000400000 */
[C---:B------:R-:W-:Y:S01]  /*5d90*/  FMUL R21, R78.reuse, R25 ;  /* 0x000000194e157220 */ /* 0x040fe20000400000 */
[C---:B------:R-:W-:Y:S01]  /*5da0*/  FMUL R24, R78.reuse, R28 ;  /* 0x0000001c4e187220 */ /* 0x040fe20000400000 */
[C---:B------:R-:W-:Y:S01]  /*5db0*/  FMUL R25, R78.reuse, R29 ;  /* 0x0000001d4e197220 */ /* 0x040fe20000400000 */
[C---:B------:R-:W-:Y:S01]  /*5dc0*/  FMUL R28, R78.reuse, R32 ;  /* 0x000000204e1c7220 */ /* 0x040fe20000400000 */
[C---:B------:R-:W-:Y:S01]  /*5dd0*/  FMUL R29, R78.reuse, R33 ;  /* 0x000000214e1d7220 */ /* 0x040fe20000400000 */
[C---:B------:R-:W-:Y:S01]  /*5de0*/  FMUL R32, R78.reuse, R36 ;  /* 0x000000244e207220 */ /* 0x040fe20000400000 */
[----:B------:R-:W-:Y:S01]  /*5df0*/  F2FP.F16.E5M2.UNPACK_B R107, R154 ;  /* 0x0000009aff6b723e */ /* 0x000fe200020004ff */
[C---:B------:R-:W-:Y:S01]  /*5e00*/  FMUL R33, R78.reuse, R37 ;  /* 0x000000254e217220 */ /* 0x040fe20000400000 */
[C---:B------:R-:W-:Y:S01]  /*5e10*/  FMUL R36, R78.reuse, R40 ;  /* 0x000000284e247220 */ /* 0x040fe20000400000 */
[----:B------:R-:W-:Y:S01]  /*5e20*/  F2FP.F16.E5M2.UNPACK_B R109, R154.H1 ;  /* 0x0000009aff6d723e */ /* 0x000fe200030004ff */
[C---:B------:R-:W-:Y:S01]  /*5e30*/  FMUL R37, R78.reuse, R41 ;  /* 0x000000294e257220 */ /* 0x040fe20000400000 */
[----:B------:R-:W-:Y:S02]  /*5e40*/  HADD2.F32 R108, -RZ, R107.H1_H1 ;  /* 0x3000006bff6c7230 */ /* 0x000fe40000004100 */
        /* <DEDUP_REMOVED lines=26> */
[C---:B------:R-:W-:Y:S01]  /*5ff0*/  FFMA R3, R81.reuse, R84, R3 ;  /* 0x0000005451037223 */ /* 0x040fe20000000003 */
[C---:B------:R-:W-:Y:S01]  /*6000*/  FFMA R7, R81.reuse, R86, R7 ;  /* 0x0000005651077223 */ /* 0x040fe20000000007 */
[----:B------:R-:W-:Y:S01]  /*6010*/  F2FP.F16.E5M2.UNPACK_B R127, R159 ;  /* 0x0000009fff7f723e */ /* 0x000fe200020004ff */
[C---:B------:R-:W-:Y:S01]  /*6020*/  FFMA R4, R81.reuse, R85, R4 ;  /* 0x0000005551047223 */ /* 0x040fe20000000004 */
[C---:B------:R-:W-:Y:S01]  /*6030*/  FFMA R5, R81.reuse, R88, R5 ;  /* 0x0000005851057223 */ /* 0x040fe20000000005 */
[----:B------:R-:W-:Y:S01]  /*6040*/  F2FP.F16.E5M2.UNPACK_B R129, R159.H1 ;  /* 0x0000009fff81723e */ /* 0x000fe200030004ff */
[----:B------:R-:W-:Y:S01]  /*6050*/  FFMA R6, R81, R87, R6 ;  /* 0x0000005751067223 */ /* 0x000fe20000000006 */
[----:B------:R-:W-:Y:S01]  /*6060*/  F2FP.SATFINITE.E5M2.F32.PACK_AB_MERGE_C R185, R7, R3, RZ ;  /* 0x0000000307b9723e */ /* 0x000fe200048060ff */
[----:B------:R-:W-:Y:S02]  /*6070*/  HADD2.F32 R124, -RZ, R123.H1_H1 ;  /* 0x3000007bff7c7230 */ /* 0x000fe40000004100 */
[----:B------:R-:W-:Y:S01]  /*6080*/  FMUL R11, R78, R11 ;  /* 0x0000000b4e0b7220 */ /* 0x000fe20000400000 */
[----:B------:R-:W-:Y:S01]  /*6090*/  HADD2.F32 R128, -RZ, R127.H1_H1 ;  /* 0x3000007fff807230 */ /* 0x000fe20000004100 */
[----:B------:R-:W-:Y:S01]  /*60a0*/  F2FP.SATFINITE.E5M2.F32.PACK_AB_MERGE_C R184, R2, R0, R185 ;  /* 0x0000000002b8723e */ /* 0x000fe200048060b9 */
[C---:B------:R-:W-:Y:S01]  /*60b0*/  FMUL R10, R78.reuse, R14 ;  /* 0x0000000e4e0a7220 */ /* 0x040fe20000400000 */
[C---:B------:R-:W-:Y:S01]  /*60c0*/  FFMA R11, R81.reuse, R90, R11 ;  /* 0x0000005a510b7223 */ /* 0x040fe2000000000b */
[C---:B------:R-:W-:Y:S01]  /*60d0*/  FFMA R8, R81.reuse, R89, R8 ;  /* 0x0000005951087223 */ /* 0x040fe20000000008 */
[----:B------:R-:W-:Y:S01]  /*60e0*/  FFMA R9, R81, R92, R9 ;  /* 0x0000005c51097223 */ /* 0x000fe20000000009 */
[----:B------:R-:W-:Y:S01]  /*60f0*/  F2FP.F16.E5M2.UNPACK_B R131, R160 ;  /* 0x000000a0ff83723e */ /* 0x000fe200020004ff */
[----:B------:R-:W-:Y:S01]  /*6100*/  HADD2.F32 R98, -RZ, R97.H1_H1 ;  /* 0x30000061ff627230 */ /* 0x000fe20000004100 */
[----:B------:R-:W-:Y:S01]  /*6110*/  F2FP.SATFINITE.E5M2.F32.PACK_AB_MERGE_C R186, R11, R6, RZ ;  /* 0x000000060bba723e */ /* 0x000fe200048060ff */
[----:B------:R-:W-:Y:S01]  /*6120*/  FFMA R10, R81, R91, R10 ;  /* 0x0000005b510a7223 */ /* 0x000fe2000000000a */
[----:B------:R-:W-:Y:S02]  /*6130*/  HADD2.F32 R97, -RZ, R99.H0_H0 ;  /* 0x20000063ff617230 */ /* 0x000fe40000004100 */
[C---:B------:R-:W-:Y:S01]  /*6140*/  FMUL R15, R78.reuse, R15 ;  /* 0x0000000f4e0f7220 */ /* 0x040fe20000400000 */
[----:B------:R-:W-:Y:S01]  /*6150*/  F2FP.SATFINITE.E5M2.F32.PACK_AB_MERGE_C R185, R5, R4, R186 ;  /* 0x0000000405b9723e */ /* 0x000fe200048060ba */
[----:B------:R-:W-:Y:S02]  /*6160*/  HADD2.F32 R132, -RZ, R131.H1_H1 ;  /* 0x30000083ff847230 */ /* 0x000fe40000004100 */
[C---:B------:R-:W-:Y:S01]  /*6170*/  FMUL R14, R78.reuse, R18 ;  /* 0x000000124e0e7220 */ /* 0x040fe20000400000 */
[C---:B------:R-:W-:Y:S01]  /*6180*/  FFMA R15, R81.reuse, R94, R15 ;  /* 0x0000005e510f7223 */ /* 0x040fe2000000000f */
[C---:B------:R-:W-:Y:S01]  /*6190*/  FFMA R12, R81.reuse, R93, R12 ;  /* 0x0000005d510c7223 */ /* 0x040fe2000000000c */
[----:B------:R-:W-:Y:S01]  /*61a0*/  FFMA R13, R81, R96, R13 ;  /* 0x00000060510d7223 */ /* 0x000fe2000000000d */
[----:B------:R-:W-:Y:S01]  /*61b0*/  F2FP.F16.E5M2.UNPACK_B R133, R160.H1 ;  /* 0x000000a0ff85723e */ /* 0x000fe200030004ff */
[--C-:B------:R-:W-:Y:S01]  /*61c0*/  HADD2.F32 R99, -RZ, R101.reuse.H0_H0 ;  /* 0x20000065ff637230 */ /* 0x100fe20000004100 */
[----:B------:R-:W-:Y:S01]  /*61d0*/  F2FP.SATFINITE.E5M2.F32.PACK_AB_MERGE_C R186, R15, R10, RZ ;  /* 0x0000000a0fba723e */ /* 0x000fe200048060ff */
[----:B------:R-:W-:Y:S01]  /*61e0*/  FFMA R14, R81, R95, R14 ;  /* 0x0000005f510e7223 */ /* 0x000fe2000000000e */
[C---:B------:R-:W-:Y:S01]  /*61f0*/  FMUL R19, R78.reuse, R19 ;  /* 0x000000134e137220 */ /* 0x040fe20000400000 */
[----:B------:R-:W-:Y:S01]  /*6200*/  HADD2.F32 R102, -RZ, R101.H1_H1 ;  /* 0x30000065ff667230 */ /* 0x000fe20000004100 */
[----:B------:R-:W-:Y:S01]  /*6210*/  F2FP.SATFINITE.E5M2.F32.PACK_AB_MERGE_C R186, R9, R8, R186 ;  /* 0x0000000809ba723e */ /* 0x000fe200048060ba */
[----:B------:R-:W-:Y:S02]  /*6220*/  HADD2.F32 R101, -RZ, R103.H0_H0 ;  /* 0x20000067ff657230 */ /* 0x000fe40000004100 */
[C---:B------:R-:W-:Y:S01]  /*6230*/  FFMA R19, R81.reuse, R98, R19 ;  /* 0x0000006251137223 */ /* 0x040fe20000000013 */
[C---:B------:R-:W-:Y:S01]  /*6240*/  FFMA R16, R81.reuse, R97, R16 ;  /* 0x0000006151107223 */ /* 0x040fe20000000010 */
[----:B------:R-:W-:Y:S01]  /*6250*/  FFMA R17, R81, R100, R17 ;  /* 0x0000006451117223 */ /* 0x000fe20000000011 */
[C---:B------:R-:W-:Y:S01]  /*6260*/  FMUL R18, R78.reuse, R22 ;  /* 0x000000164e127220 */ /* 0x040fe20000400000 */
[----:B------:R-:W-:Y:S01]  /*6270*/  F2FP.F16.E5M2.UNPACK_B R135, R161 ;  /* 0x000000a1ff87723e */ /* 0x000fe200020004ff */
        /* <DEDUP_REMOVED lines=10> */
[----:B------:R1:W-:Y:S01]  /*6320*/  STS.128 [R172+UR49+0x4200], R184 ;  /* 0x004200b8ac007988 */ /* 0x0003e20008000c31 */
[----:B------:R-:W-:Y:S01]  /*6330*/  HADD2.F32 R136, -RZ, R135.H1_H1 ;  /* 0x30000087ff887230 */ /* 0x000fe20000004100 */
[----:B------:R-:W-:Y:S01]  /*6340*/  F2FP.SATFINITE.E5M2.F32.PACK_AB_MERGE_C R196, R23, R18, RZ ;  /* 0x0000001217c4723e */ /* 0x000fe200048060ff */
[C---:B------:R-:W-:Y:S01]  /*6350*/  FMUL R22, R78.reuse, R26 ;  /* 0x0000001a4e167220 */ /* 0x040fe20000400000 */
[C---:B------:R-:W-:Y:S01]  /*6360*/  FMUL R27, R78.reuse, R27 ;  /* 0x0000001b4e1b7220 */ /* 0x040fe20000400000 */
[--C-:B------:R-:W-:Y:S01]  /*6370*/  HADD2.F32 R107, -RZ, R109.reuse.H0_H0 ;  /* 0x2000006dff6b7230 */ /* 0x100fe20000004100 */
[----:B------:R-:W-:Y:S01]  /*6380*/  F2FP.SATFINITE.E5M2.F32.PACK_AB_MERGE_C R196, R17, R16, R196 ;  /* 0x0000001011c4723e */ /* 0x000fe200048060c4 */
[C---:B------:R-:W-:Y:S01]  /*6390*/  FFMA R22, R81.reuse, R103, R22 ;  /* 0x0000006751167223 */ /* 0x040fe20000000016 */
[C---:B------:R-:W-:Y:S01]  /*63a0*/  FFMA R27, R81.reuse, R106, R27 ;  /* 0x0000006a511b7223 */ /* 0x040fe2000000001b */
[C---:B------:R-:W-:Y:S01]  /*63b0*/  FFMA R24, R81.reuse, R105, R24 ;  /* 0x0000006951187223 */ /* 0x040fe20000000018 */
[----:B------:R-:W-:Y:S01]  /*63c0*/  F2FP.F16.E5M2.UNPACK_B R137, R161.H1 ;  /* 0x000000a1ff89723e */ /* 0x000fe200030004ff */
[----:B------:R-:W-:Y:S02]  /*63d0*/  HADD2.F32 R110, -RZ, R109.H1_H1 ;  /* 0x3000006dff6e7230 */ /* 0x000fe40000004100 */
[----:B------:R-:W-:Y:S01]  /*63e0*/  FFMA R25, R81, R108, R25 ;  /* 0x0000006c51197223 */ /* 0x000fe20000000019 */
[----:B------:R-:W-:Y:S01]  /*63f0*/  F2FP.SATFINITE.E5M2.F32.PACK_AB_MERGE_C R197, R27, R22, RZ ;  /* 0x000000161bc5723e */ /* 0x000fe200048060ff */
[----:B------:R-:W-:Y:S02]  /*6400*/  HADD2.F32 R109, -RZ, R111.H0_H0 ;  /* 0x2000006fff6d7230 */ /* 0x000fe40000004100 */
[C---:B------:R-:W-:Y:S01]  /*6410*/  FMUL R26, R78.reuse, R30 ;  /* 0x0000001e4e1a7220 */ /* 0x040fe20000400000 */
[C---:B------:R-:W-:Y:S01]  /*6420*/  FMUL R31, R78.reuse, R31 ;  /* 0x0000001f4e1f7220 */ /* 0x040fe20000400000 */
[--C-:B------:R-:W-:Y:S01]  /*6430*/  HADD2.F32 R111, -RZ, R113.reuse.H0_H0 ;  /* 0x20000071ff6f7230 */ /* 0x100fe20000004100 */
[----:B------:R-:W-:Y:S01]  /*6440*/  F2FP.SATFINITE.E5M2.F32.PACK_AB_MERGE_C R197, R21, R20, R197 ;  /* 0x0000001415c5723e */ /* 0x000fe200048060c5 */
[C---:B------:R-:W-:Y:S01]  /*6450*/  FFMA R26, R81.reuse, R107, R26 ;  /* 0x0000006b511a7223 */ /* 0x040fe2000000001a */
[C---:B------:R-:W-:Y:S01]  /*6460*/  FFMA R31, R81.reuse, R110, R31 ;  /* 0x0000006e511f7223 */ /* 0x040fe2000000001f */
[C---:B------:R-:W-:Y:S01]  /*6470*/  FFMA R28, R81.reuse, R109, R28 ;  /* 0x0000006d511c7223 */ /* 0x040fe2000000001c */
[----:B------:R-:W-:Y:S01]  /*6480*/  F2FP.F16.E5M2.UNPACK_B R139, R162 ;  /* 0x000000a2ff8b723e */ /* 0x000fe200020004ff */
[----:B------:R-:W-:Y:S02]  /*6490*/  HADD2.F32 R114, -RZ, R113.H1_H1 ;  /* 0x30000071ff727230 */ /* 0x000fe40000004100 */
[----:B------:R-:W-:Y:S01]  /*64a0*/  FFMA R29, R81, R112, R29 ;  /* 0x00000070511d7223 */ /* 0x000fe2000000001d */
[----:B------:R-:W-:Y:S01]  /*64b0*/  F2FP.SATFINITE.E5M2.F32.PACK_AB_MERGE_C R198, R31, R26, RZ ;  /* 0x0000001a1fc6723e */ /* 0x000fe200048060ff */
[----:B------:R-:W-:Y:S02]  /*64c0*/  HADD2.F32 R113, -RZ, R115.H0_H0 ;  /* 0x20000073ff717230 */ /* 0x000fe40000004100 */
[C---:B------:R-:W-:Y:S01]  /*64d0*/  FMUL R30, R78.reuse, R34 ;  /* 0x000000224e1e7220 */ /* 0x040fe20000400000 */
[----:B------:R-:W-:Y:S01]  /*64e0*/  HADD2.F32 R140, -RZ, R139.H1_H1 ;  /* 0x3000008bff8c7230 */ /* 0x000fe20000004100 */
[----:B------:R-:W-:Y:S01]  /*64f0*/  F2FP.SATFINITE.E5M2.F32.PACK_AB_MERGE_C R198, R25, R24, R198 ;  /* 0x0000001819c6723e */ /* 0x000fe200048060c6 */
[C---:B------:R-:W-:Y:S01]  /*6500*/  FMUL R35, R78.reuse, R35 ;  /* 0x000000234e237220 */ /* 0x040fe20000400000 */
[--C-:B------:R-:W-:Y:S02]  /*6510*/  HADD2.F32 R115, -RZ, R117.reuse.H0_H0 ;  /* 0x20000075ff737230 */ /* 0x100fe40000004100 */
[C---:B------:R-:W-:Y:S01]  /*6520*/  FFMA R30, R81.reuse, R111, R30 ;  /* 0x0000006f511e7223 */ /* 0x040fe2000000001e */
[----:B------:R-:W-:Y:S02]  /*6530*/  HADD2.F32 R118, -RZ, R117.H1_H1 ;  /* 0x30000075ff767230 */ /* 0x000fe40000004100 */
[C---:B------:R-:W-:Y:S01]  /*6540*/  FFMA R35, R81.reuse, R114, R35 ;  /* 0x0000007251237223 */ /* 0x040fe20000000023 */
[C---:B------:R-:W-:Y:S01]  /*6550*/  FFMA R32, R81.reuse, R113, R32 ;  /* 0x0000007151207223 */ /* 0x040fe20000000020 */
[----:B------:R-:W-:Y:S01]  /*6560*/  F2FP.F16.E5M2.UNPACK_B R141, R162.H1 ;  /* 0x000000a2ff8d723e */ /* 0x000fe200030004ff */
[----:B------:R-:W-:Y:S01]  /*6570*/  FFMA R33, R81, R116, R33 ;  /* 0x0000007451217223 */ /* 0x000fe20000000021 */
[----:B------:R-:W-:Y:S01]  /*6580*/  HADD2.F32 R117, -RZ, R119.H0_H0 ;  /* 0x20000077ff757230 */ /* 0x000fe20000004100 */
        /* <DEDUP_REMOVED lines=9> */
[----:B------:R1:W-:Y:S01]  /*6620*/  STS.128 [R204+0x4010], R196 ;  /* 0x004010c4cc007388 */ /* 0x0003e20000000c00 */
[----:B------:R-:W-:Y:S01]  /*6630*/  FFMA R37, R81, R120, R37 ;  /* 0x0000007851257223 */ /* 0x000fe20000000025 */
[----:B------:R-:W-:Y:S01]  /*6640*/  F2FP.SATFINITE.E5M2.F32.PACK_AB_MERGE_C R200, R39, R34, RZ ;  /* 0x0000002227c8723e */ /* 0x000fe200048060ff */
[----:B------:R-:W-:Y:S02]  /*6650*/  HADD2.F32 R122, -RZ, R121.H1_H1 ;  /* 0x30000079ff7a7230 */ /* 0x000fe40000004100 */
[C---:B------:R-:W-:Y:S01]  /*6660*/  FMUL R38, R78.reuse, R42 ;  /* 0x0000002a4e267220 */ /* 0x040fe20000400000 */
[----:B------:R-:W-:Y:S01]  /*6670*/  HADD2.F32 R121, -RZ, R123.H0_H0 ;  /* 0x2000007bff797230 */ /* 0x000fe20000004100 */
[----:B------:R-:W-:Y:S01]  /*6680*/  F2FP.SATFINITE.E5M2.F32.PACK_AB_MERGE_C R200, R33, R32, R200 ;  /* 0x0000002021c8723e */ /* 0x000fe200048060c8 */
[----:B------:R-:W-:Y:S02]  /*6690*/  HADD2.F32 R144, -RZ, R143.H1_H1 ;  /* 0x3000008fff907230 */ /* 0x000fe40000004100 */
[C---:B------:R-:W-:Y:S01]  /*66a0*/  FFMA R38, R81.reuse, R119, R38 ;  /* 0x0000007751267223 */ /* 0x040fe20000000026 */
[C---:B------:R-:W-:Y:S01]  /*66b0*/  FMUL R43, R78.reuse, R43 ;  /* 0x0000002b4e2b7220 */ /* 0x040fe20000400000 */
[--C-:B------:R-:W-:Y:S02]  /*66c0*/  HADD2.F32 R123, -RZ, R125.reuse.H0_H0 ;  /* 0x2000007dff7b7230 */ /* 0x100fe40000004100 */
[C---:B------:R-:W-:Y:S01]  /*66d0*/  FMUL R42, R78.reuse, R46 ;  /* 0x0000002e4e2a7220 */ /* 0x040fe20000400000 */
[----:B------:R-:W-:Y:S02]  /*66e0*/  HADD2.F32 R126, -RZ, R125.H1_H1 ;  /* 0x3000007dff7e7230 */ /* 0x000fe40000004100 */
[C---:B------:R-:W-:Y:S01]  /*66f0*/  FFMA R43, R81.reuse, R122, R43 ;  /* 0x0000007a512b7223 */ /* 0x040fe2000000002b */
[----:B------:R-:W-:Y:S01]  /*6700*/  F2FP.F16.E5M2.UNPACK_B R145, R163.H1 ;  /* 0x000000a3ff91723e */ /* 0x000fe200030004ff */
[C---:B------:R-:W-:Y:S01]  /*6710*/  FFMA R40, R81.reuse, R121, R40 ;  /* 0x0000007951287223 */ /* 0x040fe20000000028 */
[----:B------:R-:W-:Y:S01]  /*6720*/  FFMA R41, R81, R124, R41 ;  /* 0x0000007c51297223 */ /* 0x000fe20000000029 */
[----:B------:R-:W-:Y:S01]  /*6730*/  ISETP.NE.AND P0, PT, R193, RZ, PT ;  /* 0x000000ffc100720c */ /* 0x000fe20003f05270 */
[----:B------:R-:W-:Y:S01]  /*6740*/  HADD2.F32 R125, -RZ, R127.H0_H0 ;  /* 0x2000007fff7d7230 */ /* 0x000fe20000004100 */
[----:B------:R-:W-:Y:S01]  /*6750*/  F2FP.SATFINITE.E5M2.F32.PACK_AB_MERGE_C R201, R43, R38, RZ ;  /* 0x000000262bc9723e */ /* 0x000fe200048060ff */
[----:B------:R-:W-:Y:S01]  /*6760*/  FFMA R42, R81, R123, R42 ;  /* 0x0000007b512a7223 */ /* 0x000fe2000000002a */
[C---:B------:R-:W-:Y:S01]  /*6770*/  FMUL R47, R78.reuse, R47 ;  /* 0x0000002f4e2f7220 */ /* 0x040fe20000400000 */
[--C-:B------:R-:W-:Y:S01]  /*6780*/  HADD2.F32 R127, -RZ, R129.reuse.H0_H0 ;  /* 0x20000081ff7f7230 */ /* 0x100fe20000004100 */
[----:B------:R-:W-:Y:S01]  /*6790*/  F2FP.SATFINITE.E5M2.F32.PACK_AB_MERGE_C R201, R37, R36, R201 ;  /* 0x0000002425c9723e */ /* 0x000fe200048060c9 */
[----:B------:R-:W-:Y:S02]  /*67a0*/  HADD2.F32 R130, -RZ, R129.H1_H1 ;  /* 0x30000081ff827230 */ /* 0x000fe40000004100 */
[C---:B------:R-:W-:Y:S01]  /*67b0*/  FFMA R47, R81.reuse, R126, R47 ;  /* 0x0000007e512f7223 */ /* 0x040fe2000000002f */
[C---:B------:R-:W-:Y:S01]  /*67c0*/  FFMA R44, R81.reuse, R125, R44 ;  /* 0x0000007d512c7223 */ /* 0x040fe2000000002c */
[C---:B------:R-:W-:Y:S01]  /*67d0*/  FFMA R45, R81.reuse, R128, R45 ;  /* 0x00000080512d7223 */ /* 0x040fe2000000002d */
[----:B------:R-:W-:Y:S02]  /*67e0*/  HADD2.F32 R129, -RZ, R131.H0_H0 ;  /* 0x20000083ff817230 */ /* 0x000fe40000004100 */
[C---:B------:R-:W-:Y:S01]  /*67f0*/  FMUL R46, R78.reuse, R50 ;  /* 0x000000324e2e7220 */ /* 0x040fe20000400000 */
[C---:B------:R-:W-:Y:S01]  /*6800*/  FMUL R51, R78.reuse, R51 ;  /* 0x000000334e337220 */ /* 0x040fe20000400000 */
[--C-:B------:R-:W-:Y:S02]  /*6810*/  HADD2.F32 R131, -RZ, R133.reuse.H0_H0 ;  /* 0x20000085ff837230 */ /* 0x100fe40000004100 */
[C---:B------:R-:W-:Y:S01]  /*6820*/  FMUL R50, R78.reuse, R54 ;  /* 0x000000364e327220 */ /* 0x040fe20000400000 */
[C---:B------:R-:W-:Y:S01]  /*6830*/  FFMA R46, R81.reuse, R127, R46 ;  /* 0x0000007f512e7223 */ /* 0x040fe2000000002e */
[----:B------:R-:W-:Y:S02]  /*6840*/  HADD2.F32 R134, -RZ, R133.H1_H1 ;  /* 0x30000085ff867230 */ /* 0x000fe40000004100 */
[C---:B------:R-:W-:Y:S01]  /*6850*/  FFMA R51, R81.reuse, R130, R51 ;  /* 0x0000008251337223 */ /* 0x040fe20000000033 */
[----:B------:R-:W-:Y:S02]  /*6860*/  HADD2.F32 R133, -RZ, R135.H0_H0 ;  /* 0x20000087ff857230 */ /* 0x000fe40000004100 */
[C---:B------:R-:W-:Y:S01]  /*6870*/  FMUL R55, R78.reuse, R55 ;  /* 0x000000374e377220 */ /* 0x040fe20000400000 */
[C---:B------:R-:W-:Y:S01]  /*6880*/  FFMA R48, R81.reuse, R129, R48 ;  /* 0x0000008151307223 */ /* 0x040fe20000000030 */
[C---:B------:R-:W-:Y:S01]  /*6890*/  FFMA R49, R81.reuse, R132, R49 ;  /* 0x0000008451317223 */ /* 0x040fe20000000031 */
[--C-:B------:R-:W-:Y:S02]  /*68a0*/  HADD2.F32 R135, -RZ, R137.reuse.H0_H0 ;  /* 0x20000089ff877230 */ /* 0x100fe40000004100 */
[C---:B------:R-:W-:Y:S01]  /*68b0*/  FFMA R50, R81.reuse, R131, R50 ;  /* 0x0000008351327223 */ /* 0x040fe20000000032 */
[----:B------:R-:W-:Y:S02]  /*68c0*/  HADD2.F32 R138, -RZ, R137.H1_H1 ;  /* 0x30000089ff8a7230 */ /* 0x000fe40000004100 */
[C---:B------:R-:W-:Y:S01]  /*68d0*/  FMUL R54, R78.reuse, R58 ;  /* 0x0000003a4e367220 */ /* 0x040fe20000400000 */
[----:B------:R-:W-:Y:S02]  /*68e0*/  HADD2.F32 R137, -RZ, R139.H0_H0 ;  /* 0x2000008bff897230 */ /* 0x000fe40000004100 */
[C---:B------:R-:W-:Y:S01]  /*68f0*/  FFMA R55, R81.reuse, R134, R55 ;  /* 0x0000008651377223 */ /* 0x040fe20000000037 */
        /* <DEDUP_REMOVED lines=16> */
[----:B------:R-:W-:Y:S01]  /*6a00*/  FFMA R63, R81, R142, R63 ;  /* 0x0000008e513f7223 */ /* 0x000fe2000000003f */
[----:B------:R-:W-:Y:S01]  /*6a10*/  FMUL R67, R78, R67 ;  /* 0x000000434e437220 */ /* 0x000fe20000400000 */
[----:B------:R-:W-:Y:S01]  /*6a20*/  F2FP.SATFINITE.E5M2.F32.PACK_AB_MERGE_C R202, R47, R42, RZ ;  /* 0x0000002a2fca723e */ /* 0x000fe200048060ff */
[----:B------:R-:W-:Y:S01]  /*6a30*/  FFMA R60, R81, R141, R60 ;  /* 0x0000008d513c7223 */ /* 0x000fe2000000003c */
[----:B------:R-:W-:Y:S01]  /*6a40*/  F2FP.SATFINITE.E5M2.F32.PACK_AB_MERGE_C R203, R51, R46, RZ ;  /* 0x0000002e33cb723e */ /* 0x000fe200048060ff */
[C---:B------:R-:W-:Y:S01]  /*6a50*/  FFMA R61, R81.reuse, R144, R61 ;  /* 0x00000090513d7223 */ /* 0x040fe2000000003d */
[C---:B------:R-:W-:Y:S01]  /*6a60*/  FFMA R62, R81.reuse, R143, R62 ;  /* 0x0000008f513e7223 */ /* 0x040fe2000000003e */
[----:B------:R-:W-:Y:S01]  /*6a70*/  FFMA R67, R81, R146, R67 ;  /* 0x0000009251437223 */ /* 0x000fe20000000043 */
[----:B------:R-:W-:Y:S02]  /*6a80*/  F2FP.SATFINITE.E5M2.F32.PACK_AB_MERGE_C R202, R41, R40, R202 ;  /* 0x0000002829ca723e */ /* 0x000fe400048060ca */
[----:B------:R-:W-:Y:S02]  /*6a90*/  F2FP.SATFINITE.E5M2.F32.PACK_AB_MERGE_C R203, R45, R44, R203 ;  /* 0x0000002c2dcb723e */ /* 0x000fe400048060cb */
[----:B------:R-:W-:Y:S02]  /*6aa0*/  F2FP.SATFINITE.E5M2.F32.PACK_AB_MERGE_C R212, R55, R50, RZ ;  /* 0x0000003237d4723e */ /* 0x000fe400048060ff */
[----:B------:R-:W-:Y:S01]  /*6ab0*/  F2FP.SATFINITE.E5M2.F32.PACK_AB_MERGE_C R213, R59, R54, RZ ;  /* 0x000000363bd5723e */ /* 0x000fe200048060ff */
[----:B------:R1:W-:Y:S01]  /*6ac0*/  STS.128 [R206+0x4020], R200 ;  /* 0x004020c8ce007388 */ /* 0x0003e20000000c00 */
[----:B------:R-:W-:Y:S02]  /*6ad0*/  F2FP.SATFINITE.E5M2.F32.PACK_AB_MERGE_C R214, R63, R58, RZ ;  /* 0x0000003a3fd6723e */ /* 0x000fe400048060ff */
[----:B------:R-:W-:Y:S02]  /*6ae0*/  F2FP.SATFINITE.E5M2.F32.PACK_AB_MERGE_C R215, R67, R62, RZ ;  /* 0x0000003e43d7723e */ /* 0x000fe400048060ff */
[----:B------:R-:W-:Y:S02]  /*6af0*/  F2FP.SATFINITE.E5M2.F32.PACK_AB_MERGE_C R212, R49, R48, R212 ;  /* 0x0000003031d4723e */ /* 0x000fe400048060d4 */
[----:B------:R-:W-:Y:S02]  /*6b00*/  F2FP.SATFINITE.E5M2.F32.PACK_AB_MERGE_C R213, R53, R52, R213 ;  /* 0x0000003435d5723e */ /* 0x000fe400048060d5 */
[----:B------:R-:W-:Y:S02]  /*6b10*/  F2FP.SATFINITE.E5M2.F32.PACK_AB_MERGE_C R214, R57, R56, R214 ;  /* 0x0000003839d6723e */ /* 0x000fe400048060d6 */
[----:B------:R-:W-:Y:S02]  /*6b20*/  F2FP.SATFINITE.E5M2.F32.PACK_AB_MERGE_C R215, R61, R60, R215 ;  /* 0x0000003c3dd7723e */ /* 0x000fe400048060d7 */
[----:B------:R-:W-:Y:S02]  /*6b30*/  LEA R210, R181, UR49, 0x3 ;  /* 0x00000031b5d27c11 */ /* 0x000fe4000f8e18ff */
[----:B------:R-:W-:Y:S01]  /*6b40*/  @P6 SHF.L.U32 R221, R180, 0x1f, RZ ;  /* 0x0000001fb4dd6819 */ /* 0x000fe200000006ff */
[----:B------:R1:W-:Y:S01]  /*6b50*/  STS.128 [R205+0x4010], R212 ;  /* 0x004010d4cd007388 */ /* 0x0003e20000000c00 */
[----:B------:R-:W-:Y:S01]  /*6b60*/  @!PT LDS RZ, [RZ] ;  /* 0x00000000fffff984 */ /* 0x000fe20000000800 */
[----:B------:R-:W-:Y:S01]  /*6b70*/  @!PT LDS RZ, [RZ] ;  /* 0x00000000fffff984 */ /* 0x000fe20000000800 */
[----:B------:R-:W-:Y:S01]  /*6b80*/  @!PT LDS RZ, [RZ] ;  /* 0x00000000fffff984 */ /* 0x000fe20000000800 */
[----:B------:R-:W-:Y:S01]  /*6b90*/  @!PT LDS RZ, [RZ] ;  /* 0x00000000fffff984 */ /* 0x000fe20000000800 */
[----:B------:R2:W-:Y:S07]  /*6ba0*/  MEMBAR.ALL.CTA ;  /* 0x0000000000007992 */ /* 0x0005ee0000008000 */
[----:B--2---:R-:W2:Y:S02]  /*6bb0*/  FENCE.VIEW.ASYNC.S ;  /* 0x00000000000073c6 */ /* 0x004ea40000000000 */
[----:B--2---:R-:W-:Y:S06]  /*6bc0*/  BAR.SYNC.DEFER_BLOCKING 0x1, 0x80 ;  /* 0x0042000000007b1d */ /* 0x004fec0000010000 */
[----:B------:R-:W-:Y:S05]  /*6bd0*/  @P0 BRA `(.L_x_98) ;  /* 0x0000000000280947 */ /* 0x000fea0003800000 */
[----:B------:R-:W-:Y:S02]  /*6be0*/  UIADD3 UR4, UPT, UPT, UR49, 0x4200, URZ ;  /* 0x0000420031047890 */ /* 0x000fe4000fffe0ff */
[----:B------:R-:W-:Y:S01]  /*6bf0*/  UIADD3 UR6, UP0, UPT, UR52, 0x680, URZ ;  /* 0x0000068034067890 */ /* 0x000fe2000ff1e0ff */
[----:B------:R-:W-:Y:S03]  /*6c00*/  UMOV UR43, UR36 ;  /* 0x00000024002b7c82 */ /* 0x000fe60008000000 */
[----:B------:R-:W-:Y:S01]  /*6c10*/  MOV R192, UR4 ;  /* 0x0000000400c07c02 */ /* 0x000fe20008000f00 */
[----:B------:R-:W-:Y:S03]  /*6c20*/  UIADD3.X UR7, UPT, UPT, URZ, UR53, URZ, UP0, !UPT ;  /* 0x00000035ff077290 */ /* 0x000fe600087fe4ff */
[----:B------:R-:W-:Y:S11]  /*6c30*/  R2UR UR40, R192 ;  /* 0x00000000c02872ca */ /* 0x000ff600000e0000 */
[----:B------:R-:W-:Y:S02]  /*6c40*/  @!UPT UIADD3 URZ, UPT, UPT, URZ, URZ, URZ ;  /* 0x000000fffffff290 */ /* 0x000fe4000fffe0ff */
[----:B------:R2:W-:Y:S01]  /*6c50*/  UTMASTG.3D [UR40], [UR6] ;  /* 0x00000028060073b5 */ /* 0x0005e20008010000 */
[----:B------:R0:W-:Y:S01]  /*6c60*/  UTMACMDFLUSH ;  /* 0x00000000000079b7 */ /* 0x0001e20000000000 */
[----:B--2---:R-:W-:Y:S04]  /*6c70*/  DEPBAR.LE SB0, 0x1 ;  /* 0x000080400000791a */ /* 0x004fe80000000000 */
.L_x_98:
[----:B------:R-:W-:Y:S05]  /*6c80*/  BSYNC.RECONVERGENT B0 ;  /* 0x0000000000007941 */ /* 0x000fea0003800200 */
.L_x_97:
[----:B------:R-:W-:Y:S06]  /*6c90*/  BAR.SYNC.DEFER_BLOCKING 0x1, 0x80 ;  /* 0x0042000000007b1d */ /* 0x000fec0000010000 */
[----:B------:R-:W2:Y:S01]  /*6ca0*/  @P6 SYNCS.PHASECHK.TRANS64.TRYWAIT P0, [R210+URZ+0x60], R221 ;  /* 0x000060ddd20065a7 */ /* 0x000ea200080011ff */
[----:B------:R-:W-:Y:S01]  /*6cb0*/  BSSY B1, `(.L_x_99) ;  /* 0x0000023000017945 */ /* 0x000fe20003800000 */
[----:B--2---:R-:W-:Y:S03]  /*6cc0*/  @P6 SEL R208, RZ, 0x1, !P0 ;  /* 0x00000001ffd06807 */ /* 0x004fe60004000000 */
[----:B------:R-:W-:Y:S05]  /*6cd0*/  @!P6 BRA `(.L_x_100) ;  /* 0x000000000080e947 */ /* 0x000fea0003800000 */
[----:B------:R-:W-:Y:S01]  /*6ce0*/  ISETP.NE.AND P1, PT, R209, RZ, PT ;  /* 0x000000ffd100720c */ /* 0x000fe20003f25270 */
[----:B------:R-:W-:Y:S01]  /*6cf0*/  BSSY B0, `(.L_x_101) ;  /* 0x000000a000007945 */ /* 0x000fe20003800000 */
[----:B------:R-:W-:Y:S11]  /*6d00*/  ISETP.NE.AND P0, PT, R208, RZ, PT ;  /* 0x000000ffd000720c */ /* 0x000ff60003f05270 */
[----:B------:R-:W-:Y:S04]  /*6d10*/  @P1 IMAD R0, R181, 0x2000, R190 ;  /* 0x00002000b5001824 */ /* 0x000fe800078e02be */
[C---:B------:R-:W-:Y:S01]  /*6d20*/  @P1 IMAD.IADD R2, R0.reuse, 0x1, R211 ;  /* 0x0000000100021824 */ /* 0x040fe200078e02d3 */
[----:B------:R-:W-:Y:S03]  /*6d30*/  @P1 IADD3 R219, PT, PT, R0, R219, RZ ;  /* 0x000000db00db1210 */ /* 0x000fe60007ffe0ff */
[----:B------:R-:W-:Y:S01]  /*6d40*/  @P1 IMAD.IADD R217, R217, 0x1, R2 ;  /* 0x00000001d9d91824 */ /* 0x000fe200078e0202 */
[----:B------:R-:W-:Y:S06]  /*6d50*/  @P0 BRA `(.L_x_102) ;  /* 0x00000000000c0947 */ /* 0x000fec0003800000 */
[----:B------:R-:W-:Y:S04]  /*6d60*/  SHF.L.U32 R3, R180, 0x1f, RZ ;  /* 0x0000001fb4037819 */ /* 0x000fe800000006ff */
[----:B------:R-:W2:Y:S02]  /*6d70*/  SYNCS.PHASECHK.TRANS64.TRYWAIT P0, [R210+URZ+0x60], R3 ;  /* 0x00006003d20075a7 */ /* 0x000ea400080011ff */
[----:B--2---:R-:W-:Y:S05]  /*6d80*/  @!P0 BRA `(.L_x_103) ;  /* 0x0000001c00e88947 */ /* 0x004fea0003800000 */
.L_x_102:
[----:B------:R-:W-:Y:S05]  /*6d90*/  BSYNC B0 ;  /* 0x0000000000007941 */ /* 0x000fea0003800000 */
.L_x_101:
[----:B------:R-:W-:Y:S01]  /*6da0*/  ISETP.NE.AND P0, PT, R209, RZ, PT ;  /* 0x000000ffd100720c */ /* 0x000fe20003f05270 */
[----:B--2---:R-:W-:Y:S02]  /*6db0*/  VIADD R210, R210, 0x70 ;  /* 0x00000070d2d27836 */ /* 0x004fe40000000000 */
[----:B------:R-:W-:Y:S02]  /*6dc0*/  IMAD.U32 R3, RZ, RZ, UR37 ;  /* 0x00000025ff037e24 */ /* 0x000fe4000f8e00ff */
[----:B------:R-:W-:Y:S03]  /*6dd0*/  VIADD R181, R181, 0x1 ;  /* 0x00000001b5b57836 */ /* 0x000fe60000000000 */
[----:B------:R-:W-:Y:S05]  /*6de0*/  PRMT R3, R3, 0x654, R210 ;  /* 0x0000065403037816 */ /* 0x000fea00000000d2 */
[----:B------:R2:W3:Y:S04]  /*6df0*/  @P0 LDS.128 R148, [R0] ;  /* 0x0000000000940984 */ /* 0x0004e80000000c00 */
[----:B------:R2:W4:Y:S04]  /*6e00*/  @P0 LDS.128 R152, [R2+0x10] ;  /* 0x0000100002980984 */ /* 0x0005280000000c00 */
        /* <DEDUP_REMOVED lines=9> */
[----:B------:R-:W-:Y:S01]  /*6ea0*/  SEL R181, R181, RZ, P0 ;  /* 0x000000ffb5b57207 */ /* 0x000fe20000000000 */
[----:B-----5:R5:W-:Y:S02]  /*6eb0*/  SYNCS.ARRIVE.TRANS64.RED.A1T0 RZ, [R3+URZ], RZ ;  /* 0x000000ff03ff79a7 */ /* 0x020be400081004ff */
[----:B-----5:R-:W-:Y:S04]  /*6ec0*/  SEL R3, RZ, 0x1, P0 ;  /* 0x00000001ff037807 */ /* 0x020fe80000000000 */
[----:B--234-:R-:W-:Y:S02]  /*6ed0*/  LOP3.LUT R180, R180, R3, RZ, 0x3c, !PT ;  /* 0x00000003b4b47212 */ /* 0x01cfe400078e3cff */
.L_x_100:
[----:B------:R-:W-:Y:S05]  /*6ee0*/  BSYNC B1 ;  /* 0x0000000000017941 */ /* 0x000fea0003800000 */
.L_x_99:
[----:B------:R-:W-:Y:S05]  /*6ef0*/  VIADD R0, R80, 0x40 ;  /* 0x0000004050007836 */ /* 0x000fea0000000000 */
[----:B------:R-:W-:Y:S04]  /*6f00*/  SHF.R.U32.HI R0, RZ, 0x15, R0 ;  /* 0x00000015ff007819 */ /* 0x000fe80000011600 */
[----:B------:R-:W-:Y:S11]  /*6f10*/  LOP3.LUT P0, RZ, R0, 0x3, R173, 0x48, !PT ;  /* 0x0000000300ff7812 */ /* 0x000ff600078048ad */
[----:B------:R-:W-:Y:S02]  /*6f20*/  @!UPT UIADD3 URZ, UPT, UPT, URZ, URZ, URZ ;  /* 0x000000fffffff290 */ /* 0x000fe4000fffe0ff */
[----:B------:R-:W-:Y:S05]  /*6f30*/  @!P0 BRA `(.L_x_104) ;  /* 0x0000000000408947 */ /* 0x000fea0003800000 */
[----:B------:R-:W2:Y:S01]  /*6f40*/  LDCU.64 UR8, c[0x4][0x70] ;  /* 0x01000e00ff0877ac */ /* 0x000ea20008000a00 */
[----:B------:R-:W-:Y:S01]  /*6f50*/  MOV R3, 0x0 ;  /* 0x0000000000037802 */ /* 0x000fe20000000f00 */
[----:B------:R-:W-:Y:S02]  /*6f60*/  HFMA2 R12, -RZ, RZ, 0, 5.9604644775390625e-08 ;  /* 0x00000001ff0c7431 */ /* 0x000fe400000001ff */
[----:B------:R-:W-:Y:S02]  /*6f70*/  IMAD.MOV.U32 R8, RZ, RZ, 0x192 ;  /* 0x00000192ff087424 */ /* 0x000fe400078e00ff */
[----:B------:R-:W-:Y:S01]  /*6f80*/  IMAD.MOV.U32 R13, RZ, RZ, RZ ;  /* 0x000000ffff0d7224 */ /* 0x000fe200078e00ff */
[----:B------:R-:W3:Y:S01]  /*6f90*/  LDCU.64 UR6, c[0x4][0x78] ;  /* 0x01000f00ff0677ac */ /* 0x000ee20008000a00 */
[----:B------:R-:W4:Y:S01]  /*6fa0*/  LDC.64 R2, c[0x4][R3] ;  /* 0x0100000003027b82 */ /* 0x000f220000000a00 */
[----:B------:R-:W5:Y:S01]  /*6fb0*/  LDCU.64 UR4, c[0x4][0x10] ;  /* 0x01000200ff0477ac */ /* 0x000f620008000a00 */
[----:B--2---:R-:W-:Y:S01]  /*6fc0*/  MOV R5, UR9 ;  /* 0x0000000900057c02 */ /* 0x004fe20008000f00 */
[----:B------:R-:W-:Y:S01]  /*6fd0*/  IMAD.U32 R4, RZ, RZ, UR8 ;  /* 0x00000008ff047e24 */ /* 0x000fe2000f8e00ff */
[----:B---3--:R-:W-:Y:S01]  /*6fe0*/  MOV R7, UR7 ;  /* 0x0000000700077c02 */ /* 0x008fe20008000f00 */
[----:B------:R-:W-:Y:S01]  /*6ff0*/  IMAD.U32 R6, RZ, RZ, UR6 ;  /* 0x00000006ff067e24 */ /* 0x000fe2000f8e00ff */
[----:B-----5:R-:W-:Y:S01]  /*7000*/  MOV R11, UR5 ;  /* 0x00000005000b7c02 */ /* 0x020fe20008000f00 */
[----:B------:R-:W-:Y:S02]  /*7010*/  IMAD.U32 R10, RZ, RZ, UR4 ;  /* 0x00000004ff0a7e24 */ /* 0x000fe4000f8e00ff */
[----:B------:R-:W-:Y:S07]  /*7020*/  LEPC R20, `(.L_x_104) ;  /* 0x000000001014794e */ /* 0x000fee0000000000 */
[----:B-1--4-:R-:W-:Y:S05]  /*7030*/  CALL.ABS.NOINC R2 ;  /* 0x0000000002007343 */ /* 0x012fea0003c00000 */
.L_x_104:
[----:B------:R-:W-:Y:S01]  /*7040*/  ISETP.NE.AND P0, PT, R193, RZ, PT ;  /* 0x000000ffc100720c */ /* 0x000fe20003f05270 */
[----:B------:R-:W-:Y:S05]  /*7050*/  WARPSYNC.ALL ;  /* 0x0000000000007948 */ /* 0x000fea0003800000 */
[----:B------:R-:W-:Y:S01]  /*7060*/  R2UR UR4, R80 ;  /* 0x00000000500472ca */ /* 0x000fe200000e0000 */
[----:B------:R-:W-:Y:S01]  /*7070*/  BSSY.RECONVERGENT B0, `(.L_x_105) ;  /* 0x000011d000007945 */ /* 0x000fe20003800200 */
[----:B------:R-:W-:Y:S02]  /*7080*/  F2FP.F16.E5M2.UNPACK_B R11, R149 ;  /* 0x00000095ff0b723e */ /* 0x000fe400020004ff */
[----:B------:R-:W-:Y:S02]  /*7090*/  F2FP.F16.E5M2.UNPACK_B R10, R150 ;  /* 0x00000096ff0a723e */ /* 0x000fe400020004ff */
[----:B------:R-:W-:Y:S01]  /*70a0*/  F2FP.F16.E5M2.UNPACK_B R9, R151 ;  /* 0x00000097ff09723e */ /* 0x000fe200020004ff */
[--C-:B------:R-:W-:Y:S01]  /*70b0*/  HADD2.F32 R83, -RZ, R11.reuse.H0_H0 ;  /* 0x2000000bff537230 */ /* 0x100fe20000004100 */
[----:B------:R-:W-:Y:S01]  /*70c0*/  F2FP.F16.E5M2.UNPACK_B R8, R152 ;  /* 0x00000098ff08723e */ /* 0x000fe200020004ff */
[----:B------:R-:W-:Y:S01]  /*70d0*/  HADD2.F32 R84, -RZ, R11.H1_H1 ;  /* 0x3000000bff547230 */ /* 0x000fe20000004100 */
[----:B------:R-:W-:Y:S01]  /*70e0*/  F2FP.F16.E5M2.UNPACK_B R7, R153 ;  /* 0x00000099ff07723e */ /* 0x000fe200020004ff */
[--C-:B------:R-:W-:Y:S01]  /*70f0*/  HADD2.F32 R87, -RZ, R10.reuse.H0_H0 ;  /* 0x2000000aff577230 */ /* 0x100fe20000004100 */
[----:B------:R-:W-:Y:S01]  /*7100*/  F2FP.F16.E5M2.UNPACK_B R6, R154 ;  /* 0x0000009aff06723e */ /* 0x000fe200020004ff */
[----:B------:R-:W-:Y:S01]  /*7110*/  HADD2.F32 R88, -RZ, R10.H1_H1 ;  /* 0x3000000aff587230 */ /* 0x000fe20000004100 */
[----:B------:R-:W-:Y:S01]  /*7120*/  F2FP.F16.E5M2.UNPACK_B R5, R155 ;  /* 0x0000009bff05723e */ /* 0x000fe200020004ff */
[--C-:B------:R-:W-:Y:S01]  /*7130*/  HADD2.F32 R91, -RZ, R9.reuse.H0_H0 ;  /* 0x20000009ff5b7230 */ /* 0x100fe20000004100 */
[----:B-1----:R-:W-:Y:S01]  /*7140*/  F2FP.F16.E5M2.UNPACK_B R4, R156 ;  /* 0x0000009cff04723e */ /* 0x002fe200020004ff */
[----:B------:R-:W-:Y:S01]  /*7150*/  HADD2.F32 R92, -RZ, R9.H1_H1 ;  /* 0x30000009ff5c7230 */ /* 0x000fe20000004100 */
[-C--:B------:R-:W-:Y:S01]  /*7160*/  F2FP.F16.E5M2.UNPACK_B R2, R148.reuse ;  /* 0x00000094ff02723e */ /* 0x080fe200020004ff */
[--C-:B------:R-:W-:Y:S01]  /*7170*/  HADD2.F32 R95, -RZ, R8.reuse.H0_H0 ;  /* 0x20000008ff5f7230 */ /* 0x100fe20000004100 */
[----:B------:R-:W-:Y:S01]  /*7180*/  F2FP.F16.E5M2.UNPACK_B R148, R148.H1 ;  /* 0x00000094ff94723e */ /* 0x000fe200030004ff */
[----:B------:R-:W-:Y:S01]  /*7190*/  HADD2.F32 R97, -RZ, R8.H1_H1 ;  /* 0x30000008ff617230 */ /* 0x000fe20000004100 */
[----:B------:R-:W-:Y:S01]  /*71a0*/  F2FP.F16.E5M2.UNPACK_B R149, R149.H1 ;  /* 0x00000095ff95723e */ /* 0x000fe200030004ff */
[--C-:B------:R-:W-:Y:S01]  /*71b0*/  HADD2.F32 R98, -RZ, R7.reuse.H0_H0 ;  /* 0x20000007ff627230 */ /* 0x100fe20000004100 */
[----:B------:R-:W-:Y:S01]  /*71c0*/  F2FP.F16.E5M2.UNPACK_B R150, R150.H1 ;  /* 0x00000096ff96723e */ /* 0x000fe200030004ff */
[----:B------:R-:W-:Y:S01]  /*71d0*/  HADD2.F32 R101, -RZ, R7.H1_H1 ;  /* 0x30000007ff657230 */ /* 0x000fe20000004100 */
[----:B------:R-:W-:Y:S01]  /*71e0*/  F2FP.F16.E5M2.UNPACK_B R151, R151.H1 ;  /* 0x00000097ff97723e */ /* 0x000fe200030004ff */
[--C-:B------:R-:W-:Y:S01]  /*71f0*/  HADD2.F32 R102, -RZ, R6.reuse.H0_H0 ;  /* 0x20000006ff667230 */ /* 0x100fe20000004100 */
[----:B------:R-:W-:Y:S01]  /*7200*/  F2FP.F16.E5M2.UNPACK_B R138, R163 ;  /* 0x000000a3ff8a723e */ /* 0x000fe200020004ff */
[----:B------:R-:W-:Y:S01]  /*7210*/  HADD2.F32 R105, -RZ, R6.H1_H1 ;  /* 0x30000006ff697230 */ /* 0x000fe20000004100 */
[----:B------:R-:W-:Y:S01]  /*7220*/  R2UR UR5, R207 ;  /* 0x00000000cf0572ca */ /* 0x000fe200000e0000 */
        /* <DEDUP_REMOVED lines=8> */
[----:B------:R-:W1:Y:S01]  /*72b0*/  LDTM.x64 R4, tmem[UR4+0x40] ;  /* 0x00004004000479ee */ /* 0x000e620008340000 */
[--C-:B------:R-:W-:Y:S01]  /*72c0*/  HADD2.F32 R0, -RZ, R2.reuse.H0_H0 ;  /* 0x20000002ff007230 */ /* 0x100fe20000004100 */
[----:B------:R-:W-:Y:S01]  /*72d0*/  NOP ;  /* 0x0000000000007918 */ /* 0x000fe20000000000 */
[----:B------:R-:W-:Y:S01]  /*72e0*/  HADD2.F32 R2, -RZ, R2.H1_H1 ;  /* 0x30000002ff027230 */ /* 0x000fe20000004100 */
[----:B------:R-:W-:Y:S01]  /*72f0*/  UIADD3 UR5, UPT, UPT, UR5, 0xd0, URZ ;  /* 0x000000d005057890 */ /* 0x000fe2000fffe0ff */
[--C-:B------:R-:W-:Y:S01]  /*7300*/  HADD2.F32 R86, -RZ, R149.reuse.H1_H1 ;  /* 0x30000095ff567230 */ /* 0x100fe20000004100 */
[----:B------:R-:W-:Y:S01]  /*7310*/  F2FP.F16.E5M2.UNPACK_B R132, R161 ;  /* 0x000000a1ff84723e */ /* 0x000fe200020004ff */
[--C-:B------:R-:W-:Y:S01]  /*7320*/  HADD2.F32 R114, -RZ, R116.reuse.H0_H0 ;  /* 0x20000074ff727230 */ /* 0x100fe20000004100 */
[----:B------:R-:W-:Y:S01]  /*7330*/  UPRMT UR5, UR37, 0x654, UR5 ;  /* 0x0000065425057896 */ /* 0x000fe20008000005 */
[----:B------:R-:W-:Y:S01]  /*7340*/  HADD2.F32 R117, -RZ, R116.H1_H1 ;  /* 0x30000074ff757230 */ /* 0x000fe20000004100 */
[----:B------:R-:W-:Y:S01]  /*7350*/  F2FP.F16.E5M2.UNPACK_B R136, R162 ;  /* 0x000000a2ff88723e */ /* 0x000fe200020004ff */
[--C-:B------:R-:W-:Y:S01]  /*7360*/  HADD2.F32 R118, -RZ, R120.reuse.H0_H0 ;  /* 0x20000078ff767230 */ /* 0x100fe20000004100 */
[----:B------:R-:W-:Y:S01]  /*7370*/  F2FP.F16.E5M2.UNPACK_B R152, R152.H1 ;  /* 0x00000098ff98723e */ /* 0x000fe200030004ff */
[----:B------:R-:W-:Y:S01]  /*7380*/  HADD2.F32 R121, -RZ, R120.H1_H1 ;  /* 0x30000078ff797230 */ /* 0x000fe20000004100 */
[----:B------:R-:W-:Y:S01]  /*7390*/  F2FP.F16.E5M2.UNPACK_B R153, R153.H1 ;  /* 0x00000099ff99723e */ /* 0x000fe200030004ff */
[--C-:B------:R-:W-:Y:S01]  /*73a0*/  HADD2.F32 R122, -RZ, R124.reuse.H0_H0 ;  /* 0x2000007cff7a7230 */ /* 0x100fe20000004100 */
[----:B------:R-:W-:Y:S01]  /*73b0*/  F2FP.F16.E5M2.UNPACK_B R154, R154.H1 ;  /* 0x0000009aff9a723e */ /* 0x000fe200030004ff */
[----:B-1----:R-:W-:Y:S01]  /*73c0*/  SYNCS.ARRIVE.TRANS64.RED.A1T0 RZ, [UR5], RZ ;  /* 0x000000ffffff79a7 */ /* 0x002fe20008100405 */
[----:B------:R-:W-:Y:S01]  /*73d0*/  HADD2.F32 R125, -RZ, R124.H1_H1 ;  /* 0x3000007cff7d7230 */ /* 0x000fe20000004100 */
[----:B------:R-:W-:Y:S01]  /*73e0*/  F2FP.F16.E5M2.UNPACK_B R155, R155.H1 ;  /* 0x0000009bff9b723e */ /* 0x000fe200030004ff */
[--C-:B------:R-:W-:Y:S01]  /*73f0*/  HADD2.F32 R126, -RZ, R128.reuse.H0_H0 ;  /* 0x20000080ff7e7230 */ /* 0x100fe20000004100 */
[----:B------:R-:W-:Y:S01]  /*7400*/  F2FP.F16.E5M2.UNPACK_B R156, R156.H1 ;  /* 0x0000009cff9c723e */ /* 0x000fe200030004ff */
[----:B------:R-:W-:Y:S01]  /*7410*/  HADD2.F32 R129, -RZ, R128.H1_H1 ;  /* 0x30000080ff817230 */ /* 0x000fe20000004100 */
[----:B------:R-:W-:Y:S01]  /*7420*/  F2FP.F16.E5M2.UNPACK_B R157, R157.H1 ;  /* 0x0000009dff9d723e */ /* 0x000fe200030004ff */
[C---:B------:R-:W-:Y:S01]  /*7430*/  FMUL R4, R78.reuse, R4 ;  /* 0x000000044e047220 */ /* 0x040fe20000400000 */
[C---:B------:R-:W-:Y:S01]  /*7440*/  FMUL R5, R78.reuse, R5 ;  /* 0x000000054e057220 */ /* 0x040fe20000400000 */
[----:B------:R-:W-:Y:S02]  /*7450*/  HADD2.F32 R3, -RZ, R148.H0_H0 ;  /* 0x20000094ff037230 */ /* 0x000fe40000004100 */
        /* <DEDUP_REMOVED lines=9> */
[C---:B------:R-:W-:Y:S01]  /*74f0*/  FMUL R2, R78.reuse, R21 ;  /* 0x000000154e027220 */ /* 0x040fe20000400000 */
[C---:B------:R-:W-:Y:S01]  /*7500*/  FMUL R21, R78.reuse, R28 ;  /* 0x0000001c4e157220 */ /* 0x040fe20000400000 */
[----:B------:R-:W-:Y:S02]  /*7510*/  HADD2.F32 R130, -RZ, R132.H0_H0 ;  /* 0x20000084ff827230 */ /* 0x000fe40000004100 */
[C---:B------:R-:W-:Y:S01]  /*7520*/  FMUL R6, R78.reuse, R6 ;  /* 0x000000064e067220 */ /* 0x040fe20000400000 */
[----:B------:R-:W-:Y:S02]  /*7530*/  HADD2.F32 R82, -RZ, R148.H1_H1 ;  /* 0x30000094ff527230 */ /* 0x000fe40000004100 */
[C---:B------:R-:W-:Y:S01]  /*7540*/  FMUL R7, R78.reuse, R7 ;  /* 0x000000074e077220 */ /* 0x040fe20000400000 */
[----:B------:R-:W-:Y:S02]  /*7550*/  HADD2.F32 R85, -RZ, R149.H0_H0 ;  /* 0x20000095ff557230 */ /* 0x000fe40000004100 */
[C---:B------:R-:W-:Y:S01]  /*7560*/  FFMA R6, R81.reuse, R3, R6 ;  /* 0x0000000351067223 */ /* 0x040fe20000000006 */
[----:B------:R-:W-:Y:S02]  /*7570*/  HADD2.F32 R133, -RZ, R132.H1_H1 ;  /* 0x30000084ff857230 */ /* 0x000fe40000004100 */
[C---:B------:R-:W-:Y:S01]  /*7580*/  FFMA R7, R81.reuse, R82, R7 ;  /* 0x0000005251077223 */ /* 0x040fe20000000007 */
[C---:B------:R-:W-:Y:S01]  /*7590*/  FFMA R8, R81.reuse, R83, R8 ;  /* 0x0000005351087223 */ /* 0x040fe20000000008 */
[C---:B------:R-:W-:Y:S01]  /*75a0*/  FFMA R9, R81.reuse, R84, R9 ;  /* 0x0000005451097223 */ /* 0x040fe20000000009 */
[--C-:B------:R-:W-:Y:S02]  /*75b0*/  HADD2.F32 R82, -RZ, R138.reuse.H0_H0 ;  /* 0x2000008aff527230 */ /* 0x100fe40000004100 */
[C---:B------:R-:W-:Y:S01]  /*75c0*/  FMUL R10, R78.reuse, R10 ;  /* 0x0000000a4e0a7220 */ /* 0x040fe20000400000 */
[----:B------:R-:W-:Y:S02]  /*75d0*/  HADD2.F32 R83, -RZ, R138.H1_H1 ;  /* 0x3000008aff537230 */ /* 0x000fe40000004100 */
[C---:B------:R-:W-:Y:S01]  /*75e0*/  FMUL R11, R78.reuse, R11 ;  /* 0x0000000b4e0b7220 */ /* 0x040fe20000400000 */
[----:B------:R-:W-:Y:S02]  /*75f0*/  HADD2.F32 R89, -RZ, R150.H0_H0 ;  /* 0x20000096ff597230 */ /* 0x000fe40000004100 */
[C---:B------:R-:W-:Y:S01]  /*7600*/  FFMA R10, R81.reuse, R85, R10 ;  /* 0x00000055510a7223 */ /* 0x040fe2000000000a */
[--C-:B------:R-:W-:Y:S02]  /*7610*/  HADD2.F32 R134, -RZ, R136.reuse.H0_H0 ;  /* 0x20000088ff867230 */ /* 0x100fe40000004100 */
[C---:B------:R-:W-:Y:S01]  /*7620*/  FFMA R11, R81.reuse, R86, R11 ;  /* 0x00000056510b7223 */ /* 0x040fe2000000000b */
[C---:B------:R-:W-:Y:S01]  /*7630*/  FFMA R12, R81.reuse, R87, R12 ;  /* 0x00000057510c7223 */ /* 0x040fe2000000000c */
[----:B------:R-:W-:Y:S01]  /*7640*/  FFMA R13, R81, R88, R13 ;  /* 0x00000058510d7223 */ /* 0x000fe2000000000d */
[----:B------:R-:W-:Y:S01]  /*7650*/  F2FP.SATFINITE.E5M2.F32.PACK_AB_MERGE_C R86, R7, R6, RZ ;  /* 0x000000060756723e */ /* 0x000fe200048060ff */
[C---:B------:R-:W-:Y:S01]  /*7660*/  FMUL R7, R78.reuse, R24 ;  /* 0x000000184e077220 */ /* 0x040fe20000400000 */
[----:B------:R-:W-:Y:S01]  /*7670*/  F2FP.SATFINITE.E5M2.F32.PACK_AB_MERGE_C R138, R11, R10, RZ ;  /* 0x0000000a0b8a723e */ /* 0x000fe200048060ff */
[C---:B------:R-:W-:Y:S01]  /*7680*/  FMUL R10, R78.reuse, R25 ;  /* 0x000000194e0a7220 */ /* 0x040fe20000400000 */
[C---:B------:R-:W-:Y:S01]  /*7690*/  FMUL R25, R78.reuse, R32 ;  /* 0x000000204e197220 */ /* 0x040fe20000400000 */
[----:B------:R-:W-:Y:S02]  /*76a0*/  HADD2.F32 R137, -RZ, R136.H1_H1 ;  /* 0x30000088ff897230 */ /* 0x000fe40000004100 */
[C---:B------:R-:W-:Y:S01]  /*76b0*/  FMUL R14, R78.reuse, R14 ;  /* 0x0000000e4e0e7220 */ /* 0x040fe20000400000 */
[----:B------:R-:W-:Y:S02]  /*76c0*/  HADD2.F32 R90, -RZ, R150.H1_H1 ;  /* 0x30000096ff5a7230 */ /* 0x000fe40000004100 */
[C---:B------:R-:W-:Y:S01]  /*76d0*/  FMUL R15, R78.reuse, R15 ;  /* 0x0000000f4e0f7220 */ /* 0x040fe20000400000 */
[--C-:B------:R-:W-:Y:S02]  /*76e0*/  HADD2.F32 R93, -RZ, R151.reuse.H0_H0 ;  /* 0x20000097ff5d7230 */ /* 0x100fe40000004100 */
[C---:B------:R-:W-:Y:S01]  /*76f0*/  FFMA R14, R81.reuse, R89, R14 ;  /* 0x00000059510e7223 */ /* 0x040fe2000000000e */
[----:B------:R-:W-:Y:S02]  /*7700*/  HADD2.F32 R94, -RZ, R151.H1_H1 ;  /* 0x30000097ff5e7230 */ /* 0x000fe40000004100 */
[C---:B------:R-:W-:Y:S01]  /*7710*/  FFMA R15, R81.reuse, R90, R15 ;  /* 0x0000005a510f7223 */ /* 0x040fe2000000000f */
[C---:B------:R-:W-:Y:S01]  /*7720*/  FFMA R16, R81.reuse, R91, R16 ;  /* 0x0000005b51107223 */ /* 0x040fe20000000010 */
[----:B------:R-:W-:Y:S01]  /*7730*/  FFMA R17, R81, R92, R17 ;  /* 0x0000005c51117223 */ /* 0x000fe20000000011 */
[C---:B------:R-:W-:Y:S01]  /*7740*/  FMUL R18, R78.reuse, R18 ;  /* 0x000000124e127220 */ /* 0x040fe20000400000 */
[C---:B------:R-:W-:Y:S01]  /*7750*/  FMUL R19, R78.reuse, R19 ;  /* 0x000000134e137220 */ /* 0x040fe20000400000 */
[--C-:B------:R-:W-:Y:S01]  /*7760*/  HADD2.F32 R96, -RZ, R152.reuse.H0_H0 ;  /* 0x20000098ff607230 */ /* 0x100fe20000004100 */
[----:B------:R-:W-:Y:S01]  /*7770*/  F2FP.SATFINITE.E5M2.F32.PACK_AB_MERGE_C R14, R15, R14, RZ ;  /* 0x0000000e0f0e723e */ /* 0x000fe200048060ff */
[C---:B------:R-:W-:Y:S01]  /*7780*/  FFMA R18, R81.reuse, R93, R18 ;  /* 0x0000005d51127223 */ /* 0x040fe20000000012 */
[C---:B------:R-:W-:Y:S01]  /*7790*/  FFMA R19, R81.reuse, R94, R19 ;  /* 0x0000005e51137223 */ /* 0x040fe20000000013 */
[C---:B------:R-:W-:Y:S01]  /*77a0*/  FFMA R0, R81.reuse, R95, R0 ;  /* 0x0000005f51007223 */ /* 0x040fe20000000000 */
[----:B------:R-:W-:Y:S01]  /*77b0*/  FFMA R2, R81, R97, R2 ;  /* 0x0000006151027223 */ /* 0x000fe20000000002 */
[----:B------:R-:W-:Y:S02]  /*77c0*/  HADD2.F32 R99, -RZ, R152.H1_H1 ;  /* 0x30000098ff637230 */ /* 0x000fe40000004100 */
[C---:B------:R-:W-:Y:S01]  /*77d0*/  FMUL R3, R78.reuse, R22 ;  /* 0x000000164e037220 */ /* 0x040fe20000400000 */
[----:B------:R-:W-:Y:S01]  /*77e0*/  F2FP.SATFINITE.E5M2.F32.PACK_AB_MERGE_C R18, R19, R18, RZ ;  /* 0x000000121312723e */ /* 0x000fe200048060ff */
[C---:B------:R-:W-:Y:S01]  /*77f0*/  FMUL R22, R78.reuse, R29 ;  /* 0x0000001d4e167220 */ /* 0x040fe20000400000 */
[C---:B------:R-:W-:Y:S01]  /*7800*/  FMUL R29, R78.reuse, R36 ;  /* 0x000000244e1d7220 */ /* 0x040fe20000400000 */
[C---:B------:R-:W-:Y:S01]  /*7810*/  FFMA R3, R81.reuse, R96, R3 ;  /* 0x0000006051037223 */ /* 0x040fe20000000003 */
[C---:B------:R-:W-:Y:S01]  /*7820*/  FMUL R6, R78.reuse, R23 ;  /* 0x000000174e067220 */ /* 0x040fe20000400000 */
[--C-:B------:R-:W-:Y:S02]  /*7830*/  HADD2.F32 R100, -RZ, R153.reuse.H0_H0 ;  /* 0x20000099ff647230 */ /* 0x100fe40000004100 */
[C---:B------:R-:W-:Y:S01]  /*7840*/  FMUL R11, R78.reuse, R26 ;  /* 0x0000001a4e0b7220 */ /* 0x040fe20000400000 */
[----:B------:R-:W-:Y:S02]  /*7850*/  HADD2.F32 R103, -RZ, R153.H1_H1 ;  /* 0x30000099ff677230 */ /* 0x000fe40000004100 */
[C---:B------:R-:W-:Y:S01]  /*7860*/  FFMA R6, R81.reuse, R99, R6 ;  /* 0x0000006351067223 */ /* 0x040fe20000000006 */
[C---:B------:R-:W-:Y:S01]  /*7870*/  FFMA R7, R81.reuse, R98, R7 ;  /* 0x0000006251077223 */ /* 0x040fe20000000007 */
[C---:B------:R-:W-:Y:S01]  /*7880*/  FFMA R10, R81.reuse, R101, R10 ;  /* 0x00000065510a7223 */ /* 0x040fe2000000000a */
[C---:B------:R-:W-:Y:S01]  /*7890*/  FFMA R11, R81.reuse, R100, R11 ;  /* 0x00000064510b7223 */ /* 0x040fe2000000000b */
[----:B------:R-:W-:Y:S01]  /*78a0*/  FMUL R26, R78, R33 ;  /* 0x000000214e1a7220 */ /* 0x000fe20000400000 */
[----:B------:R-:W-:Y:S01]  /*78b0*/  F2FP.SATFINITE.E5M2.F32.PACK_AB_MERGE_C R3, R6, R3, RZ ;  /* 0x000000030603723e */ /* 0x000fe200048060ff */
[C---:B------:R-:W-:Y:S01]  /*78c0*/  FMUL R33, R78.reuse, R40 ;  /* 0x000000284e217220 */ /* 0x040fe20000400000 */
        /* <DEDUP_REMOVED lines=8> */
[C---:B------:R-:W-:Y:S01]  /*7950*/  FMUL R30, R78.reuse, R37 ;  /* 0x000000254e1e7220 */ /* 0x040fe20000400000 */
[C---:B------:R-:W-:Y:S01]  /*7960*/  FMUL R37, R78.reuse, R44 ;  /* 0x0000002c4e257220 */ /* 0x040fe20000400000 */
[C---:B------:R-:W-:Y:S01]  /*7970*/  FMUL R24, R78.reuse, R31 ;  /* 0x0000001f4e187220 */ /* 0x040fe20000400000 */
[----:B------:R-:W-:Y:S01]  /*7980*/  F2FP.F16.E5M2.UNPACK_B R158, R158.H1 ;  /* 0x0000009eff9e723e */ /* 0x000fe200030004ff */
[--C-:B------:R-:W-:Y:S02]  /*7990*/  HADD2.F32 R108, -RZ, R155.reuse.H0_H0 ;  /* 0x2000009bff6c7230 */ /* 0x100fe40000004100 */
[----:B------:R-:W-:Y:S01]  /*79a0*/  FMUL R27, R78, R34 ;  /* 0x000000224e1b7220 */ /* 0x000fe20000400000 */
[----:B------:R-:W-:Y:S02]  /*79b0*/  HADD2.F32 R111, -RZ, R155.H1_H1 ;  /* 0x3000009bff6f7230 */ /* 0x000fe40000004100 */
[C---:B------:R-:W-:Y:S01]  /*79c0*/  FFMA R24, R81.reuse, R107, R24 ;  /* 0x0000006b51187223 */ /* 0x040fe20000000018 */
[----:B------:R-:W-:Y:S01]  /*79d0*/  F2FP.F16.E5M2.UNPACK_B R159, R159.H1 ;  /* 0x0000009fff9f723e */ /* 0x000fe200030004ff */
[C---:B------:R-:W-:Y:S01]  /*79e0*/  FFMA R25, R81.reuse, R106, R25 ;  /* 0x0000006a51197223 */ /* 0x040fe20000000019 */
[C---:B------:R-:W-:Y:S01]  /*79f0*/  FFMA R26, R81.reuse, R109, R26 ;  /* 0x0000006d511a7223 */ /* 0x040fe2000000001a */
[----:B------:R-:W-:Y:S01]  /*7a00*/  F2FP.F16.E5M2.UNPACK_B R160, R160.H1 ;  /* 0x000000a0ffa0723e */ /* 0x000fe200030004ff */
[C---:B------:R-:W-:Y:S01]  /*7a10*/  FFMA R27, R81.reuse, R108, R27 ;  /* 0x0000006c511b7223 */ /* 0x040fe2000000001b */
[----:B------:R-:W-:Y:S01]  /*7a20*/  F2FP.SATFINITE.E5M2.F32.PACK_AB_MERGE_C R6, R24, R23, RZ ;  /* 0x000000171806723e */ /* 0x000fe200048060ff */
[C---:B------:R-:W-:Y:S01]  /*7a30*/  FMUL R34, R78.reuse, R41 ;  /* 0x000000294e227220 */ /* 0x040fe20000400000 */
[C---:B------:R-:W-:Y:S01]  /*7a40*/  FMUL R41, R78.reuse, R48 ;  /* 0x000000304e297220 */ /* 0x040fe20000400000 */
[----:B------:R-:W-:Y:S01]  /*7a50*/  FMUL R28, R78, R35 ;  /* 0x000000234e1c7220 */ /* 0x000fe20000400000 */
[----:B------:R-:W-:Y:S01]  /*7a60*/  F2FP.F16.E5M2.UNPACK_B R161, R161.H1 ;  /* 0x000000a1ffa1723e */ /* 0x000fe200030004ff */
[--C-:B------:R-:W-:Y:S01]  /*7a70*/  HADD2.F32 R112, -RZ, R156.reuse.H0_H0 ;  /* 0x2000009cff707230 */ /* 0x100fe20000004100 */
[----:B------:R-:W-:Y:S01]  /*7a80*/  F2FP.SATFINITE.E5M2.F32.PACK_AB_MERGE_C R6, R22, R21, R6 ;  /* 0x000000151606723e */ /* 0x000fe20004806006 */
[C---:B------:R-:W-:Y:S01]  /*7a90*/  FFMA R28, R81.reuse, R111, R28 ;  /* 0x0000006f511c7223 */ /* 0x040fe2000000001c */
[C---:B------:R-:W-:Y:S01]  /*7aa0*/  FFMA R29, R81.reuse, R110, R29 ;  /* 0x0000006e511d7223 */ /* 0x040fe2000000001d */
[C---:B------:R-:W-:Y:S01]  /*7ab0*/  FFMA R30, R81.reuse, R113, R30 ;  /* 0x00000071511e7223 */ /* 0x040fe2000000001e */
[----:B------:R-:W-:Y:S02]  /*7ac0*/  HADD2.F32 R115, -RZ, R156.H1_H1 ;  /* 0x3000009cff737230 */ /* 0x000fe40000004100 */
[C---:B------:R-:W-:Y:S01]  /*7ad0*/  FMUL R31, R78.reuse, R38 ;  /* 0x000000264e1f7220 */ /* 0x040fe20000400000 */
[----:B------:R-:W-:Y:S01]  /*7ae0*/  F2FP.F16.E5M2.UNPACK_B R162, R162.H1 ;  /* 0x000000a2ffa2723e */ /* 0x000fe200030004ff */
[C---:B------:R-:W-:Y:S01]  /*7af0*/  FMUL R38, R78.reuse, R45 ;  /* 0x0000002d4e267220 */ /* 0x040fe20000400000 */
[C---:B------:R-:W-:Y:S01]  /*7b00*/  FMUL R45, R78.reuse, R52 ;  /* 0x000000344e2d7220 */ /* 0x040fe20000400000 */
[----:B------:R-:W-:Y:S01]  /*7b10*/  F2FP.F16.E5M2.UNPACK_B R163, R163.H1 ;  /* 0x000000a3ffa3723e */ /* 0x000fe200030004ff */
[----:B------:R-:W-:Y:S01]  /*7b20*/  FFMA R31, R81, R112, R31 ;  /* 0x00000070511f7223 */ /* 0x000fe2000000001f */
[----:B------:R-:W-:Y:S01]  /*7b30*/  FMUL R52, R78, R59 ;  /* 0x0000003b4e347220 */ /* 0x000fe20000400000 */
[----:B------:R-:W-:Y:S01]  /*7b40*/  IADD3 R76, PT, PT, R76, 0x1, RZ ;  /* 0x000000014c4c7810 */ /* 0x000fe20007ffe0ff */
[C---:B------:R-:W-:Y:S01]  /*7b50*/  FMUL R59, R78.reuse, R66 ;  /* 0x000000424e3b7220 */ /* 0x040fe20000400000 */
[----:B------:R-:W-:Y:S01]  /*7b60*/  F2FP.SATFINITE.E5M2.F32.PACK_AB_MERGE_C R66, R13, R12, R14 ;  /* 0x0000000c0d42723e */ /* 0x000fe2000480600e */
[C---:B------:R-:W-:Y:S01]  /*7b70*/  FMUL R32, R78.reuse, R39 ;  /* 0x000000274e207220 */ /* 0x040fe20000400000 */
[--C-:B------:R-:W-:Y:S02]  /*7b80*/  HADD2.F32 R116, -RZ, R157.reuse.H0_H0 ;  /* 0x2000009dff747230 */ /* 0x100fe40000004100 */
[C---:B------:R-:W-:Y:S01]  /*7b90*/  FMUL R35, R78.reuse, R42 ;  /* 0x0000002a4e237220 */ /* 0x040fe20000400000 */
[----:B------:R-:W-:Y:S02]  /*7ba0*/  HADD2.F32 R119, -RZ, R157.H1_H1 ;  /* 0x3000009dff777230 */ /* 0x000fe40000004100 */
[C---:B------:R-:W-:Y:S01]  /*7bb0*/  FFMA R32, R81.reuse, R115, R32 ;  /* 0x0000007351207223 */ /* 0x040fe20000000020 */
[----:B------:R-:W-:Y:S01]  /*7bc0*/  FMUL R36, R78, R43 ;  /* 0x0000002b4e247220 */ /* 0x000fe20000400000 */
[C---:B------:R-:W-:Y:S01]  /*7bd0*/  FFMA R33, R81.reuse, R114, R33 ;  /* 0x0000007251217223 */ /* 0x040fe20000000021 */
[C---:B------:R-:W-:Y:S01]  /*7be0*/  FFMA R34, R81.reuse, R117, R34 ;  /* 0x0000007551227223 */ /* 0x040fe20000000022 */
[--C-:B------:R-:W-:Y:S01]  /*7bf0*/  HADD2.F32 R120, -RZ, R158.reuse.H0_H0 ;  /* 0x2000009eff787230 */ /* 0x100fe20000004100 */
[----:B------:R-:W-:Y:S01]  /*7c00*/  F2FP.SATFINITE.E5M2.F32.PACK_AB_MERGE_C R32, R32, R31, RZ ;  /* 0x0000001f2020723e */ /* 0x000fe200048060ff */
[C---:B------:R-:W-:Y:S01]  /*7c10*/  FFMA R35, R81.reuse, R116, R35 ;  /* 0x0000007451237223 */ /* 0x040fe20000000023 */
[----:B------:R-:W-:Y:S02]  /*7c20*/  HADD2.F32 R123, -RZ, R158.H1_H1 ;  /* 0x3000009eff7b7230 */ /* 0x000fe40000004100 */
[----:B------:R-:W-:Y:S01]  /*7c30*/  FMUL R39, R78, R46 ;  /* 0x0000002e4e277220 */ /* 0x000fe20000400000 */
[----:B------:R-:W-:Y:S01]  /*7c40*/  F2FP.SATFINITE.E5M2.F32.PACK_AB_MERGE_C R32, R30, R29, R32 ;  /* 0x0000001d1e20723e */ /* 0x000fe20004806020 */
[C---:B------:R-:W-:Y:S01]  /*7c50*/  FFMA R36, R81.reuse, R119, R36 ;  /* 0x0000007751247223 */ /* 0x040fe20000000024 */
[C---:B------:R-:W-:Y:S01]  /*7c60*/  FMUL R40, R78.reuse, R47 ;  /* 0x0000002f4e287220 */ /* 0x040fe20000400000 */
[C---:B------:R-:W-:Y:S01]  /*7c70*/  FFMA R37, R81.reuse, R118, R37 ;  /* 0x0000007651257223 */ /* 0x040fe20000000025 */
[C---:B------:R-:W-:Y:S01]  /*7c80*/  FFMA R38, R81.reuse, R121, R38 ;  /* 0x0000007951267223 */ /* 0x040fe20000000026 */
[C---:B------:R-:W-:Y:S01]  /*7c90*/  FMUL R42, R78.reuse, R49 ;  /* 0x000000314e2a7220 */ /* 0x040fe20000400000 */
[--C-:B------:R-:W-:Y:S02]  /*7ca0*/  HADD2.F32 R124, -RZ, R159.reuse.H0_H0 ;  /* 0x2000009fff7c7230 */ /* 0x100fe40000004100 */
[C---:B------:R-:W-:Y:S01]  /*7cb0*/  FFMA R39, R81.reuse, R120, R39 ;  /* 0x0000007851277223 */ /* 0x040fe20000000027 */
[----:B------:R-:W-:Y:S02]  /*7cc0*/  HADD2.F32 R127, -RZ, R159.H1_H1 ;  /* 0x3000009fff7f7230 */ /* 0x000fe40000004100 */
[C---:B------:R-:W-:Y:S01]  /*7cd0*/  FMUL R43, R78.reuse, R50 ;  /* 0x000000324e2b7220 */ /* 0x040fe20000400000 */
[C---:B------:R-:W-:Y:S01]  /*7ce0*/  FFMA R40, R81.reuse, R123, R40 ;  /* 0x0000007b51287223 */ /* 0x040fe20000000028 */
[C---:B------:R-:W-:Y:S01]  /*7cf0*/  FMUL R44, R78.reuse, R51 ;  /* 0x000000334e2c7220 */ /* 0x040fe20000400000 */
[C---:B------:R-:W-:Y:S01]  /*7d00*/  FFMA R41, R81.reuse, R122, R41 ;  /* 0x0000007a51297223 */ /* 0x040fe20000000029 */
[C---:B------:R-:W-:Y:S01]  /*7d10*/  FMUL R50, R78.reuse, R57 ;  /* 0x000000394e327220 */ /* 0x040fe20000400000 */
[C---:B------:R-:W-:Y:S01]  /*7d20*/  FMUL R57, R78.reuse, R64 ;  /* 0x000000404e397220 */ /* 0x040fe20000400000 */
[----:B------:R-:W-:Y:S01]  /*7d30*/  FFMA R42, R81, R125, R42 ;  /* 0x0000007d512a7223 */ /* 0x000fe2000000002a */
[C---:B------:R-:W-:Y:S01]  /*7d40*/  FMUL R46, R78.reuse, R53 ;  /* 0x000000354e2e7220 */ /* 0x040fe20000400000 */
[--C-:B------:R-:W-:Y:S01]  /*7d50*/  HADD2.F32 R128, -RZ, R160.reuse.H0_H0 ;  /* 0x200000a0ff807230 */ /* 0x100fe20000004100 */
[----:B------:R-:W-:Y:S01]  /*7d60*/  F2FP.SATFINITE.E5M2.F32.PACK_AB_MERGE_C R64, R5, R4, R86 ;  /* 0x000000040540723e */ /* 0x000fe20004806056 */
[C---:B------:R-:W-:Y:S01]  /*7d70*/  FMUL R51, R78.reuse, R58 ;  /* 0x0000003a4e337220 */ /* 0x040fe20000400000 */
[C---:B------:R-:W-:Y:S01]  /*7d80*/  FMUL R53, R78.reuse, R60 ;  /* 0x0000003c4e357220 */ /* 0x040fe20000400000 */
[C---:B------:R-:W-:Y:S01]  /*7d90*/  FFMA R43, R81.reuse, R124, R43 ;  /* 0x0000007c512b7223 */ /* 0x040fe2000000002b */
[----:B------:R-:W-:Y:S02]  /*7da0*/  HADD2.F32 R131, -RZ, R160.H1_H1 ;  /* 0x300000a0ff837230 */ /* 0x000fe40000004100 */
[C---:B------:R-:W-:Y:S01]  /*7db0*/  FMUL R47, R78.reuse, R54 ;  /* 0x000000364e2f7220 */ /* 0x040fe20000400000 */
[C---:B------:R-:W-:Y:S01]  /*7dc0*/  FMUL R58, R78.reuse, R65 ;  /* 0x000000414e3a7220 */ /* 0x040fe20000400000 */
[----:B------:R-:W-:Y:S01]  /*7dd0*/  FMUL R60, R78, R67 ;  /* 0x000000434e3c7220 */ /* 0x000fe20000400000 */
[----:B------:R-:W-:Y:S01]  /*7de0*/  F2FP.SATFINITE.E5M2.F32.PACK_AB_MERGE_C R5, R20, R11, RZ ;  /* 0x0000000b1405723e */ /* 0x000fe200048060ff */
[----:B------:R-:W-:Y:S01]  /*7df0*/  FFMA R44, R81, R127, R44 ;  /* 0x0000007f512c7223 */ /* 0x000fe2000000002c */
[C---:B------:R-:W-:Y:S01]  /*7e00*/  FMUL R48, R78.reuse, R55 ;  /* 0x000000374e307220 */ /* 0x040fe20000400000 */
[----:B------:R-:W-:Y:S01]  /*7e10*/  F2FP.SATFINITE.E5M2.F32.PACK_AB_MERGE_C R65, R9, R8, R138 ;  /* 0x000000080941723e */ /* 0x000fe2000480608a */
[----:B------:R-:W-:Y:S01]  /*7e20*/  FFMA R45, R81, R126, R45 ;  /* 0x0000007e512d7223 */ /* 0x000fe2000000002d */
[----:B------:R-:W-:Y:S01]  /*7e30*/  F2FP.SATFINITE.E5M2.F32.PACK_AB_MERGE_C R67, R17, R16, R18 ;  /* 0x000000101143723e */ /* 0x000fe20004806012 */
[----:B------:R-:W-:Y:S01]  /*7e40*/  FMUL R49, R78, R56 ;  /* 0x000000384e317220 */ /* 0x000fe20000400000 */
[C---:B------:R-:W-:Y:S01]  /*7e50*/  FFMA R46, R81.reuse, R129, R46 ;  /* 0x00000081512e7223 */ /* 0x040fe2000000002e */
[--C-:B------:R-:W-:Y:S02]  /*7e60*/  HADD2.F32 R132, -RZ, R161.reuse.H0_H0 ;  /* 0x200000a1ff847230 */ /* 0x100fe40000004100 */
[C---:B------:R-:W-:Y:S01]  /*7e70*/  FFMA R47, R81.reuse, R128, R47 ;  /* 0x00000080512f7223 */ /* 0x040fe2000000002f */
[----:B------:R1:W-:Y:S01]  /*7e80*/  STS.128 [R172+UR49+0x6200], R64 ;  /* 0x00620040ac007988 */ /* 0x0003e20008000c31 */
[----:B------:R-:W-:Y:S01]  /*7e90*/  HADD2.F32 R135, -RZ, R161.H1_H1 ;  /* 0x300000a1ff877230 */ /* 0x000fe20000004100 */
[----:B------:R-:W-:Y:S01]  /*7ea0*/  F2FP.SATFINITE.E5M2.F32.PACK_AB_MERGE_C R5, R10, R7, R5 ;  /* 0x000000070a05723e */ /* 0x000fe20004806005 */
[C---:B------:R-:W-:Y:S01]  /*7eb0*/  FFMA R48, R81.reuse, R131, R48 ;  /* 0x0000008351307223 */ /* 0x040fe20000000030 */
[----:B------:R-:W-:Y:S01]  /*7ec0*/  F2FP.SATFINITE.E5M2.F32.PACK_AB_MERGE_C R7, R28, R27, RZ ;  /* 0x0000001b1c07723e */ /* 0x000fe200048060ff */
        /* <DEDUP_REMOVED lines=8> */
[----:B------:R-:W-:Y:S01]  /*7f50*/  FMUL R56, R78, R63 ;  /* 0x0000003f4e387220 */ /* 0x000fe20000400000 */
[----:B------:R-:W-:Y:S01]  /*7f60*/  F2FP.SATFINITE.E5M2.F32.PACK_AB_MERGE_C R4, R2, R0, R3 ;  /* 0x000000000204723e */ /* 0x000fe20004806003 */
[C---:B------:R-:W-:Y:S01]  /*7f70*/  FFMA R53, R81.reuse, R134, R53 ;  /* 0x0000008651357223 */ /* 0x040fe20000000035 */
[----:B------:R-:W-:Y:S01]  /*7f80*/  F2FP.SATFINITE.E5M2.F32.PACK_AB_MERGE_C R7, R26, R25, R7 ;  /* 0x000000191a07723e */ /* 0x000fe20004806007 */
[C---:B------:R-:W-:Y:S01]  /*7f90*/  FFMA R54, R81.reuse, R137, R54 ;  /* 0x0000008951367223 */ /* 0x040fe20000000036 */
[--C-:B------:R-:W-:Y:S02]  /*7fa0*/  HADD2.F32 R84, -RZ, R163.reuse.H0_H0 ;  /* 0x200000a3ff547230 */ /* 0x100fe40000004100 */
[C---:B------:R-:W-:Y:S01]  /*7fb0*/  FFMA R55, R81.reuse, R136, R55 ;  /* 0x0000008851377223 */ /* 0x040fe20000000037 */
[----:B------:R-:W-:Y:S01]  /*7fc0*/  HADD2.F32 R85, -RZ, R163.H1_H1 ;  /* 0x300000a3ff557230 */ /* 0x000fe20000004100 */
[----:B------:R1:W-:Y:S01]  /*7fd0*/  STS.128 [R204+0x6010], R4 ;  /* 0x00601004cc007388 */ /* 0x0003e20000000c00 */
[----:B------:R-:W-:Y:S01]  /*7fe0*/  F2FP.SATFINITE.E5M2.F32.PACK_AB_MERGE_C R35, R36, R35, RZ ;  /* 0x000000232423723e */ /* 0x000fe200048060ff */
[C---:B------:R-:W-:Y:S01]  /*7ff0*/  FFMA R56, R81.reuse, R139, R56 ;  /* 0x0000008b51387223 */ /* 0x040fe20000000038 */
[----:B------:R-:W-:Y:S01]  /*8000*/  F2FP.SATFINITE.E5M2.F32.PACK_AB_MERGE_C R39, R40, R39, RZ ;  /* 0x000000272827723e */ /* 0x000fe200048060ff */
[C---:B------:R-:W-:Y:S01]  /*8010*/  FFMA R57, R81.reuse, R82, R57 ;  /* 0x0000005251397223 */ /* 0x040fe20000000039 */
[----:B------:R-:W-:Y:S01]  /*8020*/  F2FP.SATFINITE.E5M2.F32.PACK_AB_MERGE_C R43, R44, R43, RZ ;  /* 0x0000002b2c2b723e */ /* 0x000fe200048060ff */
[C---:B------:R-:W-:Y:S01]  /*8030*/  FFMA R58, R81.reuse, R83, R58 ;  /* 0x00000053513a7223 */ /* 0x040fe2000000003a */
[C---:B------:R-:W-:Y:S01]  /*8040*/  FFMA R59, R81.reuse, R84, R59 ;  /* 0x00000054513b7223 */ /* 0x040fe2000000003b */
[----:B------:R-:W-:Y:S01]  /*8050*/  F2FP.SATFINITE.E5M2.F32.PACK_AB_MERGE_C R33, R34, R33, R35 ;  /* 0x000000212221723e */ /* 0x000fe20004806023 */
        /* <DEDUP_REMOVED lines=11> */
[----:B------:R-:W-:Y:S05]  /*8110*/  F2FP.SATFINITE.E5M2.F32.PACK_AB_MERGE_C R51, R58, R57, R59 ;  /* 0x000000393a33723e */ /* 0x000fea000480603b */
        /* <DEDUP_REMOVED lines=9> */
[----:B------:R-:W-:Y:S02]  /*81b0*/  UIADD3 UR8, UP0, UPT, UR52, 0x680, URZ ;  /* 0x0000068034087890 */ /* 0x000fe4000ff1e0ff */
[----:B------:R-:W-:Y:S02]  /*81c0*/  UIADD3 UR5, UPT, UPT, UR41, 0x40, URZ ;  /* 0x0000004029057890 */ /* 0x000fe4000fffe0ff */
[----:B------:R-:W-:Y:S02]  /*81d0*/  UIADD3 UR4, UPT, UPT, UR49, 0x6200, URZ ;  /* 0x0000620031047890 */ /* 0x000fe4000fffe0ff */
[----:B------:R-:W-:Y:S01]  /*81e0*/  UIADD3.X UR9, UPT, UPT, URZ, UR53, URZ, UP0, !UPT ;  /* 0x00000035ff097290 */ /* 0x000fe200087fe4ff */
[----:B------:R-:W-:Y:S01]  /*81f0*/  UMOV UR6, UR42 ;  /* 0x0000002a00067c82 */ /* 0x000fe20008000000 */
[----:B------:R-:W-:Y:S07]  /*8200*/  UMOV UR7, UR36 ;  /* 0x0000002400077c82 */ /* 0x000fee0008000000 */
[----:B------:R2:W-:Y:S01]  /*8210*/  UTMASTG.3D [UR4], [UR8] ;  /* 0x00000004080073b5 */ /* 0x0005e20008010000 */
[----:B------:R0:W-:Y:S01]  /*8220*/  UTMACMDFLUSH ;  /* 0x00000000000079b7 */ /* 0x0001e20000000000 */
[----:B--2---:R-:W-:Y:S04]  /*8230*/  DEPBAR.LE SB0, 0x1 ;  /* 0x000080400000791a */ /* 0x004fe80000000000 */
.L_x_106:
[----:B------:R-:W-:Y:S05]  /*8240*/  BSYNC.RECONVERGENT B0 ;  /* 0x0000000000007941 */ /* 0x000fea0003800200 */
.L_x_105:
[----:B------:R-:W-:Y:S01]  /*8250*/  BAR.SYNC.DEFER_BLOCKING 0x1, 0x80 ;  /* 0x0042000000007b1d */ /* 0x000fe20000010000 */
[----:B------:R-:W-:Y:S01]  /*8260*/  ISETP.NE.AND P2, PT, R194, RZ, PT ;  /* 0x000000ffc200720c */ /* 0x000fe20003f45270 */
[----:B------:R-:W-:Y:S01]  /*8270*/  IMAD.IADD R20, R75, 0x1, R147 ;  /* 0x000000014b147824 */ /* 0x000fe200078e0293 */
[----:B------:R-:W-:Y:S01]  /*8280*/  ISETP.NE.AND P0, PT, R195, 0x2, PT ;  /* 0x00000002c300780c */ /* 0x000fe20003f05270 */
[----:B------:R-:W-:Y:S01]  /*8290*/  IMAD.IADD R21, R77, 0x1, R170 ;  /* 0x000000014d157824 */ /* 0x000fe200078e02aa */
[----:B------:R-:W-:Y:S02]  /*82a0*/  ISETP.NE.AND P1, PT, R76, 0x4, PT ;  /* 0x000000044c00780c */ /* 0x000fe40003f25270 */
[----:B------:R-:W-:Y:S02]  /*82b0*/  SEL R3, RZ, 0x1, P0 ;  /* 0x00000001ff037807 */ /* 0x000fe40000000000 */
[----:B------:R-:W-:Y:S02]  /*82c0*/  SEL R0, RZ, 0x1, P1 ;  /* 0x00000001ff007807 */ /* 0x000fe40000800000 */
[----:B------:R-:W-:Y:S02]  /*82d0*/  LOP3.LUT R182, R182, R3, RZ, 0x3c, !PT ;  /* 0x00000003b6b67212 */ /* 0x000fe400078e3cff */
[----:B------:R-:W-:Y:S02]  /*82e0*/  LOP3.LUT R183, R183, R0, RZ, 0x3c, !PT ;  /* 0x00000000b7b77212 */ /* 0x000fe400078e3cff */
[----:B------:R-:W-:Y:S02]  /*82f0*/  @P2 R2UR UR36, R179 ;  /* 0x00000000b32422ca */ /* 0x000fe400000e0000 */
[----:B------:R-:W-:Y:S02]  /*8300*/  SEL R195, R195, RZ, P0 ;  /* 0x000000ffc3c37207 */ /* 0x000fe40000000000 */
[----:B------:R-:W-:Y:S01]  /*8310*/  SEL R76, R76, RZ, P1 ;  /* 0x000000ff4c4c7207 */ /* 0x000fe20000800000 */
[----:B------:R-:W-:Y:S10]  /*8320*/  @P2 BRA `(.L_x_107) ;  /* 0xffffffc400bc2947 */ /* 0x000ff4000383ffff */
[----:B------:R-:W-:Y:S05]  /*8330*/  EXIT ;  /* 0x000000000000794d */ /* 0x000fea0003800000 */
.L_x_19:
[----:B--2---:R2:W1:Y:S02]  /*8340*/  SYNCS.PHASECHK.TRANS64.TRYWAIT P0, [R3+URZ+0x100], R2 ;  /* 0x00010002030075a7 */ /* 0x00446400080011ff */
[----:B-1----:R-:W-:Y:S05]  /*8350*/  @!P0 NANOSLEEP.SYNCS 0x989680 ;  /* 0x009896800000895d */ /* 0x002fea0003900000 */
[----:B------:R-:W1:Y:S02]  /*8360*/  @!P0 SYNCS.PHASECHK.TRANS64 P0, [R3+URZ+0x100], R2 ;  /* 0x00010002030085a7 */ /* 0x000e6400080010ff */
[----:B-1----:R-:W-:Y:S05]  /*8370*/  @!P0 BRA `(.L_x_19) ;  /* 0xfffffffc00f08947 */ /* 0x002fea000383ffff */
[----:B------:R-:W-:Y:S05]  /*8380*/  BRA `(.L_x_108) ;  /* 0xffffff9000947947 */ /* 0x000fea000383ffff */
.L_x_22:
[----:B-1----:R-:W-:-:S07]  /*8390*/  MOV R2, UR33 ;  /* 0x0000002100027c02 */ /* 0x002fce0008000f00 */
.L_x_109:
[----:B-1----:R1:W2:Y:S02]  /*83a0*/  SYNCS.PHASECHK.TRANS64.TRYWAIT P0, [R2+URZ+0x30], R5 ;  /* 0x00003005020075a7 */ /* 0x0022a400080011ff */
[----:B--2---:R-:W-:Y:S05]  /*83b0*/  @!P0 NANOSLEEP.SYNCS 0x989680 ;  /* 0x009896800000895d */ /* 0x004fea0003900000 */
[----:B------:R-:W2:Y:S02]  /*83c0*/  @!P0 SYNCS.PHASECHK.TRANS64 P0, [R2+URZ+0x30], R5 ;  /* 0x00003005020085a7 */ /* 0x000ea400080010ff */
[----:B--2---:R-:W-:Y:S05]  /*83d0*/  @!P0 BRA `(.L_x_109) ;  /* 0xfffffffc00f08947 */ /* 0x004fea000383ffff */
[----:B------:R-:W-:Y:S05]  /*83e0*/  BRA `(.L_x_21) ;  /* 0xffffff9000e47947 */ /* 0x000fea000383ffff */
.L_x_28:
[----:B-1----:R-:W-:-:S07]  /*83f0*/  MOV R2, UR17 ;  /* 0x0000001100027c02 */ /* 0x002fce0008000f00 */
.L_x_110:
[----:B-1----:R1:W2:Y:S02]  /*8400*/  SYNCS.PHASECHK.TRANS64.TRYWAIT P0, [R2+URZ+0x30], R5 ;  /* 0x00003005020075a7 */ /* 0x0022a400080011ff */
[----:B--2---:R-:W-:Y:S05]  /*8410*/  @!P0 NANOSLEEP.SYNCS 0x989680 ;  /* 0x009896800000895d */ /* 0x004fea0003900000 */
[----:B------:R-:W2:Y:S02]  /*8420*/  @!P0 SYNCS.PHASECHK.TRANS64 P0, [R2+URZ+0x30], R5 ;  /* 0x00003005020085a7 */ /* 0x000ea400080010ff */
[----:B--2---:R-:W-:Y:S05]  /*8430*/  @!P0 BRA `(.L_x_110) ;  /* 0xfffffffc00f08947 */ /* 0x004fea000383ffff */
[----:B------:R-:W-:Y:S05]  /*8440*/  BRA `(.L_x_27) ;  /* 0xffffff9400887947 */ /* 0x000fea000383ffff */
.L_x_32:
[----:B-1----:R1:W2:Y:S02]  /*8450*/  SYNCS.PHASECHK.TRANS64.TRYWAIT P0, [R2+URZ+0x90], R3 ;  /* 0x00009003020075a7 */ /* 0x0022a400080011ff */
[----:B--2---:R-:W-:Y:S05]  /*8460*/  @!P0 NANOSLEEP.SYNCS 0x989680 ;  /* 0x009896800000895d */ /* 0x004fea0003900000 */
[----:B------:R-:W2:Y:S02]  /*8470*/  @!P0 SYNCS.PHASECHK.TRANS64 P0, [R2+URZ+0x90], R3 ;  /* 0x00009003020085a7 */ /* 0x000ea400080010ff */
[----:B--2---:R-:W-:Y:S05]  /*8480*/  @!P0 BRA `(.L_x_32) ;  /* 0xfffffffc00f08947 */ /* 0x004fea000383ffff */
[----:B------:R-:W-:Y:S05]  /*8490*/  BRA `(.L_x_111) ;  /* 0xffffff9800147947 */ /* 0x000fea000383ffff */
.L_x_36:
[----:B----4-:R-:W-:-:S07]  /*84a0*/  MOV R0, UR5 ;  /* 0x0000000500007c02 */ /* 0x010fce0008000f00 */
.L_x_112:
[----:B-1----:R1:W2:Y:S02]  /*84b0*/  SYNCS.PHASECHK.TRANS64.TRYWAIT P0, [R0+URZ], R3 ;  /* 0x00000003000075a7 */ /* 0x0022a400080011ff */
[----:B--2---:R-:W-:Y:S05]  /*84c0*/  @!P0 NANOSLEEP.SYNCS 0x989680 ;  /* 0x009896800000895d */ /* 0x004fea0003900000 */
[----:B------:R-:W2:Y:S02]  /*84d0*/  @!P0 SYNCS.PHASECHK.TRANS64 P0, [R0+URZ], R3 ;  /* 0x00000003000085a7 */ /* 0x000ea400080010ff */
[----:B--2---:R-:W-:Y:S05]  /*84e0*/  @!P0 BRA `(.L_x_112) ;  /* 0xfffffffc00f08947 */ /* 0x004fea000383ffff */
[----:B------:R-:W-:Y:S05]  /*84f0*/  BRA `(.L_x_113) ;  /* 0xffffff9c00847947 */ /* 0x000fea000383ffff */
.L_x_37:
[----:B----4-:R-:W-:-:S07]  /*8500*/  MOV R0, UR5 ;  /* 0x0000000500007c02 */ /* 0x010fce0008000f00 */
.L_x_114:
[----:B-1----:R1:W2:Y:S02]  /*8510*/  SYNCS.PHASECHK.TRANS64.TRYWAIT P0, [R0+URZ], R3 ;  /* 0x00000003000075a7 */ /* 0x0022a400080011ff */
[----:B--2---:R-:W-:Y:S05]  /*8520*/  @!P0 NANOSLEEP.SYNCS 0x989680 ;  /* 0x009896800000895d */ /* 0x004fea0003900000 */
[----:B------:R-:W2:Y:S02]  /*8530*/  @!P0 SYNCS.PHASECHK.TRANS64 P0, [R0+URZ], R3 ;  /* 0x00000003000085a7 */ /* 0x000ea400080010ff */
[----:B--2---:R-:W-:Y:S05]  /*8540*/  @!P0 BRA `(.L_x_114) ;  /* 0xfffffffc00f08947 */ /* 0x004fea000383ffff */
[----:B------:R-:W-:Y:S05]  /*8550*/  BRA `(.L_x_115) ;  /* 0xffffff9c00907947 */ /* 0x000fea000383ffff */
.L_x_38:
[----:B----4-:R-:W-:-:S07]  /*8560*/  MOV R0, UR5 ;  /* 0x0000000500007c02 */ /* 0x010fce0008000f00 */
.L_x_116:
[----:B-1----:R1:W2:Y:S02]  /*8570*/  SYNCS.PHASECHK.TRANS64.TRYWAIT P0, [R0+URZ], R3 ;  /* 0x00000003000075a7 */ /* 0x0022a400080011ff */
[----:B--2---:R-:W-:Y:S05]  /*8580*/  @!P0 NANOSLEEP.SYNCS 0x989680 ;  /* 0x009896800000895d */ /* 0x004fea0003900000 */
[----:B------:R-:W2:Y:S02]  /*8590*/  @!P0 SYNCS.PHASECHK.TRANS64 P0, [R0+URZ], R3 ;  /* 0x00000003000085a7 */ /* 0x000ea400080010ff */
[----:B--2---:R-:W-:Y:S05]  /*85a0*/  @!P0 BRA `(.L_x_116) ;  /* 0xfffffffc00f08947 */ /* 0x004fea000383ffff */
[----:B------:R-:W-:Y:S05]  /*85b0*/  BRA `(.L_x_117) ;  /* 0xffffff9c009c7947 */ /* 0x000fea000383ffff */
.L_x_39:
[----:B----4-:R-:W-:-:S07]  /*85c0*/  MOV R0, UR5 ;  /* 0x0000000500007c02 */ /* 0x010fce0008000f00 */
.L_x_118:
[----:B-1----:R1:W2:Y:S02]  /*85d0*/  SYNCS.PHASECHK.TRANS64.TRYWAIT P0, [R0+URZ], R3 ;  /* 0x00000003000075a7 */ /* 0x0022a400080011ff */
[----:B--2---:R-:W-:Y:S05]  /*85e0*/  @!P0 NANOSLEEP.SYNCS 0x989680 ;  /* 0x009896800000895d */ /* 0x004fea0003900000 */
[----:B------:R-:W2:Y:S02]  /*85f0*/  @!P0 SYNCS.PHASECHK.TRANS64 P0, [R0+URZ], R3 ;  /* 0x00000003000085a7 */ /* 0x000ea400080010ff */
[----:B--2---:R-:W-:Y:S05]  /*8600*/  @!P0 BRA `(.L_x_118) ;  /* 0xfffffffc00f08947 */ /* 0x004fea000383ffff */
[----:B------:R-:W-:Y:S05]  /*8610*/  BRA `(.L_x_119) ;  /* 0xffffff9c00a87947 */ /* 0x000fea000383ffff */
.L_x_40:
[----:B----4-:R-:W-:-:S07]  /*8620*/  MOV R0, UR5 ;  /* 0x0000000500007c02 */ /* 0x010fce0008000f00 */
.L_x_120:
[----:B-1----:R1:W2:Y:S02]  /*8630*/  SYNCS.PHASECHK.TRANS64.TRYWAIT P0, [R0+URZ], R3 ;  /* 0x00000003000075a7 */ /* 0x0022a400080011ff */
[----:B--2---:R-:W-:Y:S05]  /*8640*/  @!P0 NANOSLEEP.SYNCS 0x989680 ;  /* 0x009896800000895d */ /* 0x004fea0003900000 */
[----:B------:R-:W2:Y:S02]  /*8650*/  @!P0 SYNCS.PHASECHK.TRANS64 P0, [R0+URZ], R3 ;  /* 0x00000003000085a7 */ /* 0x000ea400080010ff */
[----:B--2---:R-:W-:Y:S05]  /*8660*/  @!P0 BRA `(.L_x_120) ;  /* 0xfffffffc00f08947 */ /* 0x004fea000383ffff */
[----:B------:R-:W-:Y:S05]  /*8670*/  BRA `(.L_x_121) ;  /* 0xffffff9c00b47947 */ /* 0x000fea000383ffff */
.L_x_43:
[----:B-1----:R1:W2:Y:S02]  /*8680*/  SYNCS.PHASECHK.TRANS64.TRYWAIT P0, [R0+URZ+0xf0], R5 ;  /* 0x0000f005000075a7 */ /* 0x0022a400080011ff */
[----:B--2---:R-:W-:Y:S05]  /*8690*/  @!P0 NANOSLEEP.SYNCS 0x989680 ;  /* 0x009896800000895d */ /* 0x004fea0003900000 */
[----:B------:R-:W2:Y:S02]  /*86a0*/  @!P0 SYNCS.PHASECHK.TRANS64 P0, [R0+URZ+0xf0], R5 ;  /* 0x0000f005000085a7 */ /* 0x000ea400080010ff */
[----:B--2---:R-:W-:Y:S05]  /*86b0*/  @!P0 BRA `(.L_x_43) ;  /* 0xfffffffc00f08947 */ /* 0x004fea000383ffff */
[----:B------:R-:W-:Y:S05]  /*86c0*/  BRA `(.L_x_122) ;  /* 0xffffffa000107947 */ /* 0x000fea000383ffff */
.L_x_44:
[----:B------:R-:W-:-:S07]  /*86d0*/  MOV R0, UR5 ;  /* 0x0000000500007c02 */ /* 0x000fce0008000f00 */
.L_x_123:
[----:B-1----:R1:W2:Y:S02]  /*86e0*/  SYNCS.PHASECHK.TRANS64.TRYWAIT P0, [R0+URZ+0xa0], R5 ;  /* 0x0000a005000075a7 */ /* 0x0022a400080011ff */
[----:B--2---:R-:W-:Y:S05]  /*86f0*/  @!P0 NANOSLEEP.SYNCS 0x989680 ;  /* 0x009896800000895d */ /* 0x004fea0003900000 */
[----:B------:R-:W2:Y:S02]  /*8700*/  @!P0 SYNCS.PHASECHK.TRANS64 P0, [R0+URZ+0xa0], R5 ;  /* 0x0000a005000085a7 */ /* 0x000ea400080010ff */
[----:B--2---:R-:W-:Y:S05]  /*8710*/  @!P0 BRA `(.L_x_123) ;  /* 0xfffffffc00f08947 */ /* 0x004fea000383ffff */
[----:B------:R-:W-:Y:S05]  /*8720*/  BRA `(.L_x_124) ;  /* 0xffffffa000207947 */ /* 0x000fea000383ffff */
.L_x_45:
[----:B-1----:R1:W2:Y:S02]  /*8730*/  SYNCS.PHASECHK.TRANS64.TRYWAIT P1, [R0+URZ+0x90], R5 ;  /* 0x00009005000075a7 */ /* 0x0022a400080211ff */
[----:B--2---:R-:W-:Y:S05]  /*8740*/  @!P1 NANOSLEEP.SYNCS 0x989680 ;  /* 0x009896800000995d */ /* 0x004fea0003900000 */
[----:B------:R-:W2:Y:S02]  /*8750*/  @!P1 SYNCS.PHASECHK.TRANS64 P1, [R0+URZ+0x90], R5 ;  /* 0x00009005000095a7 */ /* 0x000ea400080210ff */
[----:B--2---:R-:W-:Y:S05]  /*8760*/  @!P1 BRA `(.L_x_45) ;  /* 0xfffffffc00f09947 */ /* 0x004fea000383ffff */
[----:B------:R-:W-:Y:S05]  /*8770*/  BRA `(.L_x_125) ;  /* 0xffffffa000507947 */ /* 0x000fea000383ffff */
.L_x_48:
[----:B------:R-:W-:-:S07]  /*8780*/  MOV R0, UR5 ;  /* 0x0000000500007c02 */ /* 0x000fce0008000f00 */
.L_x_126:
[----:B-1----:R1:W2:Y:S02]  /*8790*/  SYNCS.PHASECHK.TRANS64.TRYWAIT P0, [R0+URZ+0xa0], R3 ;  /* 0x0000a003000075a7 */ /* 0x0022a400080011ff */
[----:B--2---:R-:W-:Y:S05]  /*87a0*/  @!P0 NANOSLEEP.SYNCS 0x989680 ;  /* 0x009896800000895d */ /* 0x004fea0003900000 */
[----:B------:R-:W2:Y:S02]  /*87b0*/  @!P0 SYNCS.PHASECHK.TRANS64 P0, [R0+URZ+0xa0], R3 ;  /* 0x0000a003000085a7 */ /* 0x000ea400080010ff */
[----:B--2---:R-:W-:Y:S05]  /*87c0*/  @!P0 BRA `(.L_x_126) ;  /* 0xfffffffc00f08947 */ /* 0x004fea000383ffff */
[----:B------:R-:W-:Y:S05]  /*87d0*/  BRA `(.L_x_47) ;  /* 0xffffffa000a47947 */ /* 0x000fea000383ffff */
.L_x_55:
[----:B-1----:R1:W2:Y:S02]  /*87e0*/  SYNCS.PHASECHK.TRANS64.TRYWAIT P1, [R0+URZ+0x90], R5 ;  /* 0x00009005000075a7 */ /* 0x0022a400080211ff */
[----:B--2---:R-:W-:Y:S05]  /*87f0*/  @!P1 NANOSLEEP.SYNCS 0x989680 ;  /* 0x009896800000995d */ /* 0x004fea0003900000 */
[----:B------:R-:W2:Y:S02]  /*8800*/  @!P1 SYNCS.PHASECHK.TRANS64 P1, [R0+URZ+0x90], R5 ;  /* 0x00009005000095a7 */ /* 0x000ea400080210ff */
[----:B--2---:R-:W-:Y:S05]  /*8810*/  @!P1 BRA `(.L_x_55) ;  /* 0xfffffffc00f09947 */ /* 0x004fea000383ffff */
[----:B------:R-:W-:Y:S05]  /*8820*/  BRA `(.L_x_127) ;  /* 0xffffffa800107947 */ /* 0x000fea000383ffff */
.L_x_56:
[----:B------:R-:W-:-:S07]  /*8830*/  MOV R3, UR7 ;  /* 0x0000000700037c02 */ /* 0x000fce0008000f00 */
.L_x_128:
[----:B-1----:R1:W2:Y:S02]  /*8840*/  SYNCS.PHASECHK.TRANS64.TRYWAIT P0, [R3+URZ+0xd0], R0 ;  /* 0x0000d000030075a7 */ /* 0x0022a400080011ff */
[----:B--2---:R-:W-:Y:S05]  /*8850*/  @!P0 NANOSLEEP.SYNCS 0x989680 ;  /* 0x009896800000895d */ /* 0x004fea0003900000 */
[----:B------:R-:W2:Y:S02]  /*8860*/  @!P0 SYNCS.PHASECHK.TRANS64 P0, [R3+URZ+0xd0], R0 ;  /* 0x0000d000030085a7 */ /* 0x000ea400080010ff */
[----:B--2---:R-:W-:Y:S05]  /*8870*/  @!P0 BRA `(.L_x_128) ;  /* 0xfffffffc00f08947 */ /* 0x004fea000383ffff */
[----:B------:R-:W-:Y:S05]  /*8880*/  BRA `(.L_x_129) ;  /* 0xffffffa800487947 */ /* 0x000fea000383ffff */
.L_x_59:
[----:B------:R-:W-:Y:S07]  /*8890*/  MOV R0, UR6 ;  /* 0x0000000600007c02 */ /* 0x000fee0008000f00 */
.L_x_130:
[----:B-1----:R1:W2:Y:S02]  /*88a0*/  SYNCS.PHASECHK.TRANS64.TRYWAIT P0, [R0+URZ], R3 ;  /* 0x00000003000075a7 */ /* 0x0022a400080011ff */
[----:B--2---:R-:W-:Y:S05]  /*88b0*/  @!P0 NANOSLEEP.SYNCS 0x989680 ;  /* 0x009896800000895d */ /* 0x004fea0003900000 */
[----:B------:R-:W2:Y:S02]  /*88c0*/  @!P0 SYNCS.PHASECHK.TRANS64 P0, [R0+URZ], R3 ;  /* 0x00000003000085a7 */ /* 0x000ea400080010ff */
[----:B--2---:R-:W-:Y:S05]  /*88d0*/  @!P0 BRA `(.L_x_130) ;  /* 0xfffffffc00f08947 */ /* 0x004fea000383ffff */
[----:B------:R-:W-:Y:S05]  /*88e0*/  BRA `(.L_x_58) ;  /* 0xffffffa800647947 */ /* 0x000fea000383ffff */
.L_x_62:
[----:B------:R-:W-:-:S07]  /*88f0*/  MOV R0, UR6 ;  /* 0x0000000600007c02 */ /* 0x000fce0008000f00 */
.L_x_131:
[----:B--2---:R2:W4:Y:S02]  /*8900*/  SYNCS.PHASECHK.TRANS64.TRYWAIT P0, [R0+URZ], R3 ;  /* 0x00000003000075a7 */ /* 0x00452400080011ff */
[----:B----4-:R-:W-:Y:S05]  /*8910*/  @!P0 NANOSLEEP.SYNCS 0x989680 ;  /* 0x009896800000895d */ /* 0x010fea0003900000 */
[----:B------:R-:W4:Y:S02]  /*8920*/  @!P0 SYNCS.PHASECHK.TRANS64 P0, [R0+URZ], R3 ;  /* 0x00000003000085a7 */ /* 0x000f2400080010ff */
[----:B----4-:R-:W-:Y:S05]  /*8930*/  @!P0 BRA `(.L_x_131) ;  /* 0xfffffffc00f08947 */ /* 0x010fea000383ffff */
[----:B------:R-:W-:Y:S05]  /*8940*/  BRA `(.L_x_132) ;  /* 0xffffffac00407947 */ /* 0x000fea000383ffff */
.L_x_63:
[----:B------:R-:W-:-:S07]  /*8950*/  MOV R0, UR6 ;  /* 0x0000000600007c02 */ /* 0x000fce0008000f00 */
.L_x_133:
[----:B-1----:R1:W2:Y:S02]  /*8960*/  SYNCS.PHASECHK.TRANS64.TRYWAIT P0, [R0+URZ], R3 ;  /* 0x00000003000075a7 */ /* 0x0022a400080011ff */
[----:B--2---:R-:W-:Y:S05]  /*8970*/  @!P0 NANOSLEEP.SYNCS 0x989680 ;  /* 0x009896800000895d */ /* 0x004fea0003900000 */
[----:B------:R-:W2:Y:S02]  /*8980*/  @!P0 SYNCS.PHASECHK.TRANS64 P0, [R0+URZ], R3 ;  /* 0x00000003000085a7 */ /* 0x000ea400080010ff */
[----:B--2---:R-:W-:Y:S05]  /*8990*/  @!P0 BRA `(.L_x_133) ;  /* 0xfffffffc00f08947 */ /* 0x004fea000383ffff */
[----:B------:R-:W-:Y:S05]  /*89a0*/  BRA `(.L_x_134) ;  /* 0xffffffac004c7947 */ /* 0x000fea000383ffff */
.L_x_64:
[----:B------:R-:W-:-:S07]  /*89b0*/  MOV R0, UR6 ;  /* 0x0000000600007c02 */ /* 0x000fce0008000f00 */
.L_x_135:
[----:B-1----:R1:W2:Y:S02]  /*89c0*/  SYNCS.PHASECHK.TRANS64.TRYWAIT P0, [R0+URZ], R3 ;  /* 0x00000003000075a7 */ /* 0x0022a400080011ff */
[----:B--2---:R-:W-:Y:S05]  /*89d0*/  @!P0 NANOSLEEP.SYNCS 0x989680 ;  /* 0x009896800000895d */ /* 0x004fea0003900000 */
[----:B------:R-:W2:Y:S02]  /*89e0*/  @!P0 SYNCS.PHASECHK.TRANS64 P0, [R0+URZ], R3 ;  /* 0x00000003000085a7 */ /* 0x000ea400080010ff */
[----:B--2---:R-:W-:Y:S05]  /*89f0*/  @!P0 BRA `(.L_x_135) ;  /* 0xfffffffc00f08947 */ /* 0x004fea000383ffff */
[----:B------:R-:W-:Y:S05]  /*8a00*/  BRA `(.L_x_136) ;  /* 0xffffffac00587947 */ /* 0x000fea000383ffff */
.L_x_65:
[----:B------:R-:W-:-:S07]  /*8a10*/  MOV R0, UR7 ;  /* 0x0000000700007c02 */ /* 0x000fce0008000f00 */
.L_x_137:
[----:B-1----:R1:W2:Y:S02]  /*8a20*/  SYNCS.PHASECHK.TRANS64.TRYWAIT P0, [R0+URZ], R3 ;  /* 0x00000003000075a7 */ /* 0x0022a400080011ff */
[----:B--2---:R-:W-:Y:S05]  /*8a30*/  @!P0 NANOSLEEP.SYNCS 0x989680 ;  /* 0x009896800000895d */ /* 0x004fea0003900000 */
[----:B------:R-:W2:Y:S02]  /*8a40*/  @!P0 SYNCS.PHASECHK.TRANS64 P0, [R0+URZ], R3 ;  /* 0x00000003000085a7 */ /* 0x000ea400080010ff */
[----:B--2---:R-:W-:Y:S05]  /*8a50*/  @!P0 BRA `(.L_x_137) ;  /* 0xfffffffc00f08947 */ /* 0x004fea000383ffff */
[----:B------:R-:W-:Y:S05]  /*8a60*/  BRA `(.L_x_138) ;  /* 0xffffffac00647947 */ /* 0x000fea000383ffff */
.L_x_70:
[----:B--2---:R2:W3:Y:S02]  /*8a70*/  SYNCS.PHASECHK.TRANS64.TRYWAIT P0, [R0+URZ+0x90], R3 ;  /* 0x00009003000075a7 */ /* 0x0044e400080011ff */
[----:B---3--:R-:W-:Y:S05]  /*8a80*/  @!P0 NANOSLEEP.SYNCS 0x989680 ;  /* 0x009896800000895d */ /* 0x008fea0003900000 */
[----:B------:R-:W3:Y:S02]  /*8a90*/  @!P0 SYNCS.PHASECHK.TRANS64 P0, [R0+URZ+0x90], R3 ;  /* 0x00009003000085a7 */ /* 0x000ee400080010ff */
[----:B---3--:R-:W-:Y:S05]  /*8aa0*/  @!P0 BRA `(.L_x_70) ;  /* 0xfffffffc00f08947 */ /* 0x008fea000383ffff */
[----:B------:R-:W-:Y:S05]  /*8ab0*/  BRA `(.L_x_139) ;  /* 0xffffffb000687947 */ /* 0x000fea000383ffff */
.L_x_73:
[----:B------:R-:W-:Y:S07]  /*8ac0*/  MOV R0, UR7 ;  /* 0x0000000700007c02 */ /* 0x000fee0008000f00 */
.L_x_140:
[----:B--2---:R2:W3:Y:S02]  /*8ad0*/  SYNCS.PHASECHK.TRANS64.TRYWAIT P0, [R0+URZ+0x88], R3 ;  /* 0x00008803000075a7 */ /* 0x0044e400080011ff */
[----:B---3--:R-:W-:Y:S05]  /*8ae0*/  @!P0 NANOSLEEP.SYNCS 0x989680 ;  /* 0x009896800000895d */ /* 0x008fea0003900000 */
[----:B------:R-:W3:Y:S02]  /*8af0*/  @!P0 SYNCS.PHASECHK.TRANS64 P0, [R0+URZ+0x88], R3 ;  /* 0x00008803000085a7 */ /* 0x000ee400080010ff */
[----:B---3--:R-:W-:Y:S05]  /*8b00*/  @!P0 BRA `(.L_x_140) ;  /* 0xfffffffc00f08947 */ /* 0x008fea000383ffff */
[----:B------:R-:W-:Y:S05]  /*8b10*/  BRA `(.L_x_72) ;  /* 0xffffffb400487947 */ /* 0x000fea000383ffff */
.L_x_76:
[----:B--2---:R-:W-:Y:S07]  /*8b20*/  MOV R3, UR7 ;  /* 0x0000000700037c02 */ /* 0x004fee0008000f00 */
.L_x_141:
[----:B-1----:R1:W2:Y:S02]  /*8b30*/  SYNCS.PHASECHK.TRANS64.TRYWAIT P0, [R3+URZ+0x70], R12 ;  /* 0x0000700c030075a7 */ /* 0x0022a400080011ff */
[----:B--2---:R-:W-:Y:S05]  /*8b40*/  @!P0 NANOSLEEP.SYNCS 0x989680 ;  /* 0x009896800000895d */ /* 0x004fea0003900000 */
[----:B------:R-:W2:Y:S02]  /*8b50*/  @!P0 SYNCS.PHASECHK.TRANS64 P0, [R3+URZ+0x70], R12 ;  /* 0x0000700c030085a7 */ /* 0x000ea400080010ff */
[----:B--2---:R-:W-:Y:S05]  /*8b60*/  @!P0 BRA `(.L_x_141) ;  /* 0xfffffffc00f08947 */ /* 0x004fea000383ffff */
[----:B------:R-:W-:Y:S05]  /*8b70*/  BRA `(.L_x_142) ;  /* 0xffffffb400c07947 */ /* 0x000fea000383ffff */
.L_x_77:
[----:B------:R-:W-:Y:S07]  /*8b80*/  MOV R3, UR7 ;  /* 0x0000000700037c02 */ /* 0x000fee0008000f00 */
.L_x_143:
[----:B-1----:R1:W2:Y:S02]  /*8b90*/  SYNCS.PHASECHK.TRANS64.TRYWAIT P0, [R3+URZ+0x78], R12 ;  /* 0x0000780c030075a7 */ /* 0x0022a400080011ff */
[----:B--2---:R-:W-:Y:S05]  /*8ba0*/  @!P0 NANOSLEEP.SYNCS 0x989680 ;  /* 0x009896800000895d */ /* 0x004fea0003900000 */
[----:B------:R-:W2:Y:S02]  /*8bb0*/  @!P0 SYNCS.PHASECHK.TRANS64 P0, [R3+URZ+0x78], R12 ;  /* 0x0000780c030085a7 */ /* 0x000ea400080010ff */
[----:B--2---:R-:W-:Y:S05]  /*8bc0*/  @!P0 BRA `(.L_x_143) ;  /* 0xfffffffc00f08947 */ /* 0x004fea000383ffff */
[----:B------:R-:W-:Y:S05]  /*8bd0*/  BRA `(.L_x_144) ;  /* 0xffffffb800407947 */ /* 0x000fea000383ffff */
.L_x_79:
[----:B------:R-:W-:-:S07]  /*8be0*/  MOV R0, UR7 ;  /* 0x0000000700007c02 */ /* 0x000fce0008000f00 */
.L_x_145:
[----:B-1----:R1:W3:Y:S02]  /*8bf0*/  SYNCS.PHASECHK.TRANS64.TRYWAIT P0, [R0+URZ+0x70], R3 ;  /* 0x00007003000075a7 */ /* 0x0022e400080011ff */
[----:B---3--:R-:W-:Y:S05]  /*8c00*/  @!P0 NANOSLEEP.SYNCS 0x989680 ;  /* 0x009896800000895d */ /* 0x008fea0003900000 */
[----:B------:R-:W3:Y:S02]  /*8c10*/  @!P0 SYNCS.PHASECHK.TRANS64 P0, [R0+URZ+0x70], R3 ;  /* 0x00007003000085a7 */ /* 0x000ee400080010ff */
[----:B---3--:R-:W-:Y:S05]  /*8c20*/  @!P0 BRA `(.L_x_145) ;  /* 0xfffffffc00f08947 */ /* 0x008fea000383ffff */
[----:B------:R-:W-:Y:S05]  /*8c30*/  BRA `(.L_x_146) ;  /* 0xffffffb800b07947 */ /* 0x000fea000383ffff */
.L_x_81:
[----:B--2---:R2:W4:Y:S02]  /*8c40*/  SYNCS.PHASECHK.TRANS64.TRYWAIT P0, [R0+URZ+0x90], R3 ;  /* 0x00009003000075a7 */ /* 0x00452400080011ff */
[----:B----4-:R-:W-:Y:S05]  /*8c50*/  @!P0 NANOSLEEP.SYNCS 0x989680 ;  /* 0x009896800000895d */ /* 0x010fea0003900000 */
[----:B------:R-:W4:Y:S02]  /*8c60*/  @!P0 SYNCS.PHASECHK.TRANS64 P0, [R0+URZ+0x90], R3 ;  /* 0x00009003000085a7 */ /* 0x000f2400080010ff */
[----:B----4-:R-:W-:Y:S05]  /*8c70*/  @!P0 BRA `(.L_x_81) ;  /* 0xfffffffc00f08947 */ /* 0x010fea000383ffff */
[----:B------:R-:W-:Y:S05]  /*8c80*/  BRA `(.L_x_147) ;  /* 0xffffffbc00787947 */ /* 0x000fea000383ffff */
.L_x_92:
[----:B-1----:R1:W3:Y:S02]  /*8c90*/  SYNCS.PHASECHK.TRANS64.TRYWAIT P1, [R3+URZ+0x60], R0 ;  /* 0x00006000030075a7 */ /* 0x0022e400080211ff */
[----:B---3--:R-:W-:Y:S05]  /*8ca0*/  @!P1 NANOSLEEP.SYNCS 0x989680 ;  /* 0x009896800000995d */ /* 0x008fea0003900000 */
[----:B------:R-:W3:Y:S02]  /*8cb0*/  @!P1 SYNCS.PHASECHK.TRANS64 P1, [R3+URZ+0x60], R0 ;  /* 0x00006000030095a7 */ /* 0x000ee400080210ff */
[----:B---3--:R-:W-:Y:S05]  /*8cc0*/  @!P1 BRA `(.L_x_92) ;  /* 0xfffffffc00f09947 */ /* 0x008fea000383ffff */
[----:B------:R-:W-:Y:S05]  /*8cd0*/  BRA `(.L_x_91) ;  /* 0xffffffc8009c7947 */ /* 0x000fea000383ffff */
.L_x_94:
[----:B-1----:R1:W4:Y:S02]  /*8ce0*/  SYNCS.PHASECHK.TRANS64.TRYWAIT P0, [R207+URZ+0xb0], R2 ;  /* 0x0000b002cf0075a7 */ /* 0x00232400080011ff */
[----:B----4-:R-:W-:Y:S05]  /*8cf0*/  @!P0 NANOSLEEP.SYNCS 0x989680 ;  /* 0x009896800000895d */ /* 0x010fea0003900000 */
[----:B------:R-:W4:Y:S02]  /*8d00*/  @!P0 SYNCS.PHASECHK.TRANS64 P0, [R207+URZ+0xb0], R2 ;  /* 0x0000b002cf0085a7 */ /* 0x000f2400080010ff */
[----:B----4-:R-:W-:Y:S05]  /*8d10*/  @!P0 BRA `(.L_x_94) ;  /* 0xfffffffc00f08947 */ /* 0x010fea000383ffff */
[----:B------:R-:W-:Y:S05]  /*8d20*/  BRA `(.L_x_93) ;  /* 0xffffffc800f87947 */ /* 0x000fea000383ffff */
.L_x_103:
[----:B--2---:R2:W3:Y:S02]  /*8d30*/  SYNCS.PHASECHK.TRANS64.TRYWAIT P0, [R210+URZ+0x60], R3 ;  /* 0x00006003d20075a7 */ /* 0x0044e400080011ff */
[----:B---3--:R-:W-:Y:S05]  /*8d40*/  @!P0 NANOSLEEP.SYNCS 0x989680 ;  /* 0x009896800000895d */ /* 0x008fea0003900000 */
[----:B------:R-:W3:Y:S02]  /*8d50*/  @!P0 SYNCS.PHASECHK.TRANS64 P0, [R210+URZ+0x60], R3 ;  /* 0x00006003d20085a7 */ /* 0x000ee400080010ff */
[----:B---3--:R-:W-:Y:S05]  /*8d60*/  @!P0 BRA `(.L_x_103) ;  /* 0xfffffffc00f08947 */ /* 0x008fea000383ffff */
[----:B------:R-:W-:Y:S05]  /*8d70*/  BRA `(.L_x_102) ;  /* 0xffffffe000047947 */ /* 0x000fea000383ffff */
        .weak           $__internal_0_$__cuda_sm10x_tcgen05_guardrail_trap_col_being_dealloced_not_returned_by_alloc
        .type           $__internal_0_$__cuda_sm10x_tcgen05_guardrail_trap_col_being_dealloced_not_returned_by_alloc,@function
        .size           $__internal_0_$__cuda_sm10x_tcgen05_guardrail_trap_col_being_dealloced_not_returned_by_alloc,($__internal_1_$__cuda_sm10x_tcgen05_guardrail_trap_phase_invalid_during_alloc - $__internal_0_$__cuda_sm10x_tcgen05_guardrail_trap_col_being_dealloced_not_returned_by_alloc)
$__internal_0_$__cuda_sm10x_tcgen05_guardrail_trap_col_being_dealloced_not_returned_by_alloc:
[----:B------:R-:W-:Y:S05]  /*8d80*/  BPT.TRAP 0x1 ;  /* 0x000000040000795c */ /* 0x000fea0000300000 */
[----:B------:R-:W-:-:S04]  /*8d90*/  HFMA2 R3, -RZ, RZ, 0, 0 ;  /* 0x00000000ff037431 */ /* 0x000fc800000001ff */
[----:B------:R-:W-:Y:S05]  /*8da0*/  RET.REL.NODEC R2 `(_ZN7cutlass13device_kernelINS_4gemm6kernel13GemmUniversalIN4cute5tupleIJiiiiEEENS1_10collective13CollectiveMmaINS1_35MainloopSm100TmaUmmaWarpSpecializedILi6ELi2ELi4ENS5_IJNS4_1CILi1EEESB_SB_EEEEENS5_IJNSA_ILi128EEESE_SE_EEENS_12float_e5m2_tENS5_IJlSB_lEEESG_NS5_IJSB_llEEENS4_8TiledMMAINS4_8MMA_AtomIJNS4_10MMA_TraitsINS4_19SM100_MMA_F8F6F4_SSEJSG_SG_fSE_SE_NS4_17integral_constantINS4_4UMMA5MajorELSP_0EEENSN_ISP_LSP_1EEENSN_INSO_7ScaleInELSS_0EEEST_EEEEEENS4_6LayoutISC_NS5_IJNSA_ILi0EEESX_SX_EEEEENS5_IJNS4_10UnderscoreES10_S10_EEEEENS4_13SM90_TMA_LOADENS4_14ComposedLayoutINS4_7SwizzleILi3ELi4ELi3EEENS4_18smem_ptr_flag_bitsILi8EEENSW_INS5_IJNSA_ILi8EEESE_EEENS5_IJSE_SB_EEEEEEEvNS4_8identityES13_NS14_IS16_S18_NSW_INS5_IJSE_S19_EEENS5_IJSB_SE_EEEEEEEvS1E_EENS_8epilogue10collective18CollectiveEpilogueINS1K_23Sm100TmaWarpSpecializedILi2ELi2ELi64ELb0ELb0EEEJSF_NS5_IJNSW_ISE_SB_EENSW_INSA_ILi64EEESB_EEEEESG_SH_SG_SH_NS1K_6fusion15FusionCallbacksIS1O_NS1T_17LinearCombinationISG_fSG_fLNS_15FloatRoundStyleE2EEESF_S1S_JEEENS4_5SM1004TMEM4LOAD26SM100_TMEM_LOAD_32dp32b64xES13_NS14_INS15_ILi2ELi4ELi3EEES18_NSW_INS5_IJS19_S1Q_EEENS5_IJS1Q_SB_EEEEEEENS4_39AutoVectorizingCopyWithAssumedAlignmentILi128EEENS4_14SM90_TMA_STOREES27_S29_S29_EEEvvEEEEvNT_6ParamsE) ;  /* 0xffffff7002947950 */ /* 0x000fea0003c3ffff */
        .weak           $__internal_1_$__cuda_sm10x_tcgen05_guardrail_trap_phase_invalid_during_alloc
        .type           $__internal_1_$__cuda_sm10x_tcgen05_guardrail_trap_phase_invalid_during_alloc,@function
        .size           $__internal_1_$__cuda_sm10x_tcgen05_guardrail_trap_phase_invalid_during_alloc,($__internal_2_$__cuda_sm10x_tcgen05_guardrail_trap_unallocated_columns_being_dealloced - $__internal_1_$__cuda_sm10x_tcgen05_guardrail_trap_phase_invalid_during_alloc)
$__internal_1_$__cuda_sm10x_tcgen05_guardrail_trap_phase_invalid_during_alloc:
[----:B------:R-:W-:Y:S05]  /*8db0*/  BPT.TRAP 0x1 ;  /* 0x000000040000795c */ /* 0x000fea0000300000 */
[----:B------:R-:W-:-:S04]  /*8dc0*/  MOV R3, 0x0 ;  /* 0x0000000000037802 */ /* 0x000fc80000000f00 */
[----:B------:R-:W-:Y:S05]  /*8dd0*/  RET.REL.NODEC R2 `(_ZN7cutlass13device_kernelINS_4gemm6kernel13GemmUniversalIN4cute5tupleIJiiiiEEENS1_10collective13CollectiveMmaINS1_35MainloopSm100TmaUmmaWarpSpecializedILi6ELi2ELi4ENS5_IJNS4_1CILi1EEESB_SB_EEEEENS5_IJNSA_ILi128EEESE_SE_EEENS_12float_e5m2_tENS5_IJlSB_lEEESG_NS5_IJSB_llEEENS4_8TiledMMAINS4_8MMA_AtomIJNS4_10MMA_TraitsINS4_19SM100_MMA_F8F6F4_SSEJSG_SG_fSE_SE_NS4_17integral_constantINS4_4UMMA5MajorELSP_0EEENSN_ISP_LSP_1EEENSN_INSO_7ScaleInELSS_0EEEST_EEEEEENS4_6LayoutISC_NS5_IJNSA_ILi0EEESX_SX_EEEEENS5_IJNS4_10UnderscoreES10_S10_EEEEENS4_13SM90_TMA_LOADENS4_14ComposedLayoutINS4_7SwizzleILi3ELi4ELi3EEENS4_18smem_ptr_flag_bitsILi8EEENSW_INS5_IJNSA_ILi8EEESE_EEENS5_IJSE_SB_EEEEEEEvNS4_8identityES13_NS14_IS16_S18_NSW_INS5_IJSE_S19_EEENS5_IJSB_SE_EEEEEEEvS1E_EENS_8epilogue10collective18CollectiveEpilogueINS1K_23Sm100TmaWarpSpecializedILi2ELi2ELi64ELb0ELb0EEEJSF_NS5_IJNSW_ISE_SB_EENSW_INSA_ILi64EEESB_EEEEESG_SH_SG_SH_NS1K_6fusion15FusionCallbacksIS1O_NS1T_17LinearCombinationISG_fSG_fLNS_15FloatRoundStyleE2EEESF_S1S_JEEENS4_5SM1004TMEM4LOAD26SM100_TMEM_LOAD_32dp32b64xES13_NS14_INS15_ILi2ELi4ELi3EEES18_NSW_INS5_IJS19_S1Q_EEENS5_IJS1Q_SB_EEEEEEENS4_39AutoVectorizingCopyWithAssumedAlignmentILi128EEENS4_14SM90_TMA_STOREES27_S29_S29_EEEvvEEEEvNT_6ParamsE) ;  /* 0xffffff7002887950 */ /* 0x000fea0003c3ffff */
        .weak           $__internal_2_$__cuda_sm10x_tcgen05_guardrail_trap_unallocated_columns_being_dealloced
        .type           $__internal_2_$__cuda_sm10x_tcgen05_guardrail_trap_unallocated_columns_being_dealloced,@function
        .size           $__internal_2_$__cuda_sm10x_tcgen05_guardrail_trap_unallocated_columns_being_dealloced,(.L_x_149 - $__internal_2_$__cuda_sm10x_tcgen05_guardrail_trap_unallocated_columns_being_dealloced)
$__internal_2_$__cuda_sm10x_tcgen05_guardrail_trap_unallocated_columns_being_dealloced:
[----:B------:R-:W-:Y:S05]  /*8de0*/  BPT.TRAP 0x1 ;  /* 0x000000040000795c */ /* 0x000fea0000300000 */
[----:B------:R-:W-:-:S04]  /*8df0*/  HFMA2 R3, -RZ, RZ, 0, 0 ;  /* 0x00000000ff037431 */ /* 0x000fc800000001ff */
[----:B------:R-:W-:Y:S05]  /*8e00*/  RET.REL.NODEC R2 `(_ZN7cutlass13device_kernelINS_4gemm6kernel13GemmUniversalIN4cute5tupleIJiiiiEEENS1_10collective13CollectiveMmaINS1_35MainloopSm100TmaUmmaWarpSpecializedILi6ELi2ELi4ENS5_IJNS4_1CILi1EEESB_SB_EEEEENS5_IJNSA_ILi128EEESE_SE_EEENS_12float_e5m2_tENS5_IJlSB_lEEESG_NS5_IJSB_llEEENS4_8TiledMMAINS4_8MMA_AtomIJNS4_10MMA_TraitsINS4_19SM100_MMA_F8F6F4_SSEJSG_SG_fSE_SE_NS4_17integral_constantINS4_4UMMA5MajorELSP_0EEENSN_ISP_LSP_1EEENSN_INSO_7ScaleInELSS_0EEEST_EEEEEENS4_6LayoutISC_NS5_IJNSA_ILi0EEESX_SX_EEEEENS5_IJNS4_10UnderscoreES10_S10_EEEEENS4_13SM90_TMA_LOADENS4_14ComposedLayoutINS4_7SwizzleILi3ELi4ELi3EEENS4_18smem_ptr_flag_bitsILi8EEENSW_INS5_IJNSA_ILi8EEESE_EEENS5_IJSE_SB_EEEEEEEvNS4_8identityES13_NS14_IS16_S18_NSW_INS5_IJSE_S19_EEENS5_IJSB_SE_EEEEEEEvS1E_EENS_8epilogue10collective18CollectiveEpilogueINS1K_23Sm100TmaWarpSpecializedILi2ELi2ELi64ELb0ELb0EEEJSF_NS5_IJNSW_ISE_SB_EENSW_INSA_ILi64EEESB_EEEEESG_SH_SG_SH_NS1K_6fusion15FusionCallbacksIS1O_NS1T_17LinearCombinationISG_fSG_fLNS_15FloatRoundStyleE2EEESF_S1S_JEEENS4_5SM1004TMEM4LOAD26SM100_TMEM_LOAD_32dp32b64xES13_NS14_INS15_ILi2ELi4ELi3EEES18_NSW_INS5_IJS19_S1Q_EEENS5_IJS1Q_SB_EEEEEEENS4_39AutoVectorizingCopyWithAssumedAlignmentILi128EEENS4_14SM90_TMA_STOREES27_S29_S29_EEEvvEEEEvNT_6ParamsE) ;  /* 0xffffff70027c7950 */ /* 0x000fea0003c3ffff */
.L_x_148:
[----:B------:R-:W-:-:S00]  /*8e10*/  BRA `(.L_x_148) ;  /* 0xfffffffc00fc7947 */ /* 0x000fc0000383ffff */
[----:B------:R-:W-:-:S00]  /*8e20*/  NOP ;  /* 0x0000000000007918 */ /* 0x000fc00000000000 */
        /* <DEDUP_REMOVED lines=13> */
.L_x_149:


//--------------------- .nv.global.init           --------------------------
	.section	.nv.global.init,"aw",@progbits
.nv.global.init:
	.type		$str$27,@object
	.size		$str$27,($str$28 - $str$27)
$str$27:
        /*0000*/ 	.byte	0x28, 0x61, 0x64, 0x64, 0x72, 0x65, 0x73, 0x73, 0x20, 0x26, 0x20, 0x6d, 0x61, 0x73, 0x6b, 0x29
        /*0010*/ 	.byte	0x20, 0x3d, 0x3d, 0x20, 0x30, 0x00
	.type		$str$28,@object
	.size		$str$28,($str$26 - $str$28)
$str$28:
        /*0016*/ 	.byte	0x2f, 0x74, 0x6d, 0x70, 0x2f, 0x63, 0x75, 0x74, 0x6c, 0x61, 0x73, 0x73, 0x5f, 0x73, 0x77, 0x65
        /*0026*/ 	.byte	0x65, 0x70, 0x5f, 0x73, 0x72, 0x63, 0x2f, 0x69, 0x6e, 0x63, 0x6c, 0x75, 0x64, 0x65, 0x2f, 0x63
        /*0036*/ 	.byte	0x75, 0x74, 0x65, 0x2f, 0x70, 0x6f, 0x69, 0x6e, 0x74, 0x65, 0x72, 0x5f, 0x66, 0x6c, 0x61, 0x67
        /*0046*/ 	.byte	0x67, 0x65, 0x64, 0x2e, 0x68, 0x70, 0x70, 0x00
	.type		$str$26,@object
	.size		$str$26,($str$25 - $str$26)
$str$26:
        /*004e*/ 	.byte	0x2f, 0x74, 0x6d, 0x70, 0x2f, 0x63, 0x75, 0x74, 0x6c, 0x61, 0x73, 0x73, 0x5f, 0x73, 0x77, 0x65
        /*005e*/ 	.byte	0x65, 0x70, 0x5f, 0x73, 0x72, 0x63, 0x2f, 0x69, 0x6e, 0x63, 0x6c, 0x75, 0x64, 0x65, 0x2f, 0x63
        /*006e*/ 	.byte	0x75, 0x74, 0x65, 0x2f, 0x61, 0x74, 0x6f, 0x6d, 0x2f, 0x63, 0x6f, 0x70, 0x79, 0x5f, 0x74, 0x72
        /*007e*/ 	.byte	0x61, 0x69, 0x74, 0x73, 0x5f, 0x73, 0x6d, 0x31, 0x30, 0x30, 0x2e, 0x68, 0x70, 0x70, 0x00
	.type		$str$25,@object
	.size		$str$25,(__unnamed_1 - $str$25)
$str$25:
        /*008d*/ 	.byte	0x28, 0x28, 0x75, 0x69, 0x6e, 0x74, 0x33, 0x32, 0x5f, 0x74, 0x28, 0x74, 0x68, 0x72, 0x65, 0x61
        /*009d*/ 	.byte	0x64, 0x49, 0x64, 0x78, 0x2e, 0x78, 0x29, 0x20, 0x2f, 0x20, 0x33, 0x32, 0x29, 0x20, 0x25, 0x20
        /*00ad*/ 	.byte	0x34, 0x29, 0x20, 0x3d, 0x3d, 0x20, 0x28, 0x28, 0x28, 0x74, 0x6d, 0x65, 0x6d, 0x5f, 0x61, 0x64
        /*00bd*/ 	.byte	0x64, 0x72, 0x20, 0x3e, 0x3e, 0x20, 0x31, 0x36, 0x29, 0x20, 0x2f, 0x20, 0x33, 0x32, 0x29, 0x20
        /*00cd*/ 	.byte	0x25, 0x20, 0x34, 0x29, 0x00
	.type		__unnamed_1,@object
	.size		__unnamed_1,(__unnamed_2 - __unnamed_1)
__unnamed_1:
        /*00d2*/ 	.byte	0x61, 0x75, 0x74, 0x6f, 0x20, 0x63, 0x75, 0x74, 0x65, 0x3a, 0x3a, 0x61, 0x73, 0x5f, 0x70, 0x6f
        /* <DEDUP_REMOVED lines=24> */
        /*0262*/ 	.byte	0x43, 0x3c, 0x38, 0x31, 0x39, 0x32, 0x3e, 0x3e, 0x3e, 0x3e, 0x5d, 0x00
	.type		__unnamed_2,@object
	.size		__unnamed_2,(.L_2 - __unnamed_2)
__unnamed_2:
        /* <DEDUP_REMOVED lines=42> */
        /*050e*/ 	.byte	0x3e, 0x3e, 0x3e, 0x3e, 0x5d, 0x00
.L_2:


//--------------------- .nv.shared._ZN7cutlass13device_kernelINS_4gemm6kernel13GemmUniversalIN4cute5tupleIJiiiiEEENS1_10collective13CollectiveMmaINS1_35MainloopSm100TmaUmmaWarpSpecializedILi6ELi2ELi4ENS5_IJNS4_1CILi1EEESB_SB_EEEEENS5_IJNSA_ILi128EEESE_SE_EEENS_12float_e5m2_tENS5_IJlSB_lEEESG_NS5_IJSB_llEEENS4_8TiledMMAINS4_8MMA_AtomIJNS4_10MMA_TraitsINS4_19SM100_MMA_F8F6F4_SSEJSG_SG_fSE_SE_NS4_17integral_constantINS4_4UMMA5MajorELSP_0EEENSN_ISP_LSP_1EEENSN_INSO_7ScaleInELSS_0EEEST_EEEEEENS4_6LayoutISC_NS5_IJNSA_ILi0EEESX_SX_EEEEENS5_IJNS4_10UnderscoreES10_S10_EEEEENS4_13SM90_TMA_LOADENS4_14ComposedLayoutINS4_7SwizzleILi3ELi4ELi3EEENS4_18smem_ptr_flag_bitsILi8EEENSW_INS5_IJNSA_ILi8EEESE_EEENS5_IJSE_SB_EEEEEEEvNS4_8identityES13_NS14_IS16_S18_NSW_INS5_IJSE_S19_EEENS5_IJSB_SE_EEEEEEEvS1E_EENS_8epilogue10collective18CollectiveEpilogueINS1K_23Sm100TmaWarpSpecializedILi2ELi2ELi64ELb0ELb0EEEJSF_NS5_IJNSW_ISE_SB_EENSW_INSA_ILi64EEESB_EEEEESG_SH_SG_SH_NS1K_6fusion15FusionCallbacksIS1O_NS1T_17LinearCombinationISG_fSG_fLNS_15FloatRoundStyleE2EEESF_S1S_JEEENS4_5SM1004TMEM4LOAD26SM100_TMEM_LOAD_32dp32b64xES13_NS14_INS15_ILi2ELi4ELi3EEES18_NSW_INS5_IJS19_S1Q_EEENS5_IJS1Q_SB_EEEEEEENS4_39AutoVectorizingCopyWithAssumedAlignmentILi128EEENS4_14SM90_TMA_STOREES27_S29_S29_EEEvvEEEEvNT_6ParamsE --------------------------
	.section	.nv.shared._ZN7cutlass13device_kernelINS_4gemm6kernel13GemmUniversalIN4cute5tupleIJiiiiEEENS1_10collective13CollectiveMmaINS1_35MainloopSm100TmaUmmaWarpSpecializedILi6ELi2ELi4ENS5_IJNS4_1CILi1EEESB_SB_EEEEENS5_IJNSA_ILi128EEESE_SE_EEENS_12float_e5m2_tENS5_IJlSB_lEEESG_NS5_IJSB_llEEENS4_8TiledMMAINS4_8MMA_AtomIJNS4_10MMA_TraitsINS4_19SM100_MMA_F8F6F4_SSEJSG_SG_fSE_SE_NS4_17integral_constantINS4_4UMMA5MajorELSP_0EEENSN_ISP_LSP_1EEENSN_INSO_7ScaleInELSS_0EEEST_EEEEEENS4_6LayoutISC_NS5_IJNSA_ILi0EEESX_SX_EEEEENS5_IJNS4_10UnderscoreES10_S10_EEEEENS4_13SM90_TMA_LOADENS4_14ComposedLayoutINS4_7SwizzleILi3ELi4ELi3EEENS4_18smem_ptr_flag_bitsILi8EEENSW_INS5_IJNSA_ILi8EEESE_EEENS5_IJSE_SB_EEEEEEEvNS4_8identityES13_NS14_IS16_S18_NSW_INS5_IJSE_S19_EEENS5_IJSB_SE_EEEEEEEvS1E_EENS_8epilogue10collective18CollectiveEpilogueINS1K_23Sm100TmaWarpSpecializedILi2ELi2ELi64ELb0ELb0EEEJSF_NS5_IJNSW_ISE_SB_EENSW_INSA_ILi64EEESB_EEEEESG_SH_SG_SH_NS1K_6fusion15FusionCallbacksIS1O_NS1T_17LinearCombinationISG_fSG_fLNS_15FloatRoundStyleE2EEESF_S1S_JEEENS4_5SM1004TMEM4LOAD26SM100_TMEM_LOAD_32dp32b64xES13_NS14_INS15_ILi2ELi4ELi3EEES18_NSW_INS5_IJS19_S1Q_EEENS5_IJS1Q_SB_EEEEEEENS4_39AutoVectorizingCopyWithAssumedAlignmentILi128EEENS4_14SM90_TMA_STOREES27_S29_S29_EEEvvEEEEvNT_6ParamsE,"aw",@nobits
	.sectionflags	@""
	.align	16
	.zero		1024


//--------------------- .nv.shared.reserved.0     --------------------------
	.section	.nv.shared.reserved.0,"aw",@nobits
	.weak		__nv_reservedSMEM_offset_0_alias
	.size		__nv_reservedSMEM_offset_0_alias, 0, 64
	.other		__nv_reservedSMEM_offset_0_alias,@"STO_CUDA_RESERVED_SHARED STV_DEFAULT"
__nv_reservedSMEM_offset_0_alias:
	.zero		0
.nv.shared.reserved.0:
	.zero		64
	.weak		__nv_reservedSMEM_tcgen05_partition
	.type		__nv_reservedSMEM_tcgen05_partition,@object
	.size		__nv_reservedSMEM_tcgen05_partition,(.L_0 - __nv_reservedSMEM_tcgen05_partition)
__nv_reservedSMEM_tcgen05_partition:
	.zero		32
.L_0:


//--------------------- .nv.global                --------------------------
	.section	.nv.global,"aw",@nobits
.nv.global:
	.type		_ZN40_INTERNAL_efc1fb22_4_k_cu_9b7cfa6e_337814cute1_E,@object
	.size		_ZN40_INTERNAL_efc1fb22_4_k_cu_9b7cfa6e_337814cute1_E,(_ZN40_INTERNAL_efc1fb22_4_k_cu_9b7cfa6e_337814cuda3std3__45__cpo6cbeginE - _ZN40_INTERNAL_efc1fb22_4_k_cu_9b7cfa6e_337814cute1_E)
_ZN40_INTERNAL_efc1fb22_4_k_cu_9b7cfa6e_337814cute1_E:
	.zero		1
	.type		_ZN40_INTERNAL_efc1fb22_4_k_cu_9b7cfa6e_337814cuda3std3__45__cpo6cbeginE,@object
	.size		_ZN40_INTERNAL_efc1fb22_4_k_cu_9b7cfa6e_337814cuda3std3__45__cpo6cbeginE,(_ZN40_INTERNAL_efc1fb22_4_k_cu_9b7cfa6e_337814cuda3std3__48in_placeE - _ZN40_INTERNAL_efc1fb22_4_k_cu_9b7cfa6e_337814cuda3std3__45__cpo6cbeginE)
_ZN40_INTERNAL_efc1fb22_4_k_cu_9b7cfa6e_337814cuda3std3__45__cpo6cbeginE:
	.zero		1
	.type		_ZN40_INTERNAL_efc1fb22_4_k_cu_9b7cfa6e_337814cuda3std3__48in_placeE,@object
	.size		_ZN40_INTERNAL_efc1fb22_4_k_cu_9b7cfa6e_337814cuda3std3__48in_placeE,(_ZN40_INTERNAL_efc1fb22_4_k_cu_9b7cfa6e_337814cuda3std6ranges3__45__cpo9iter_moveE - _ZN40_INTERNAL_efc1fb22_4_k_cu_9b7cfa6e_337814cuda3std3__48in_placeE)
_ZN40_INTERNAL_efc1fb22_4_k_cu_9b7cfa6e_337814cuda3std3__48in_placeE:
	.zero		1
	.type		_ZN40_INTERNAL_efc1fb22_4_k_cu_9b7cfa6e_337814cuda3std6ranges3__45__cpo9iter_moveE,@object
	.size		_ZN40_INTERNAL_efc1fb22_4_k_cu_9b7cfa6e_337814cuda3std6ranges3__45__cpo9iter_moveE,(_ZN40_INTERNAL_efc1fb22_4_k_cu_9b7cfa6e_337814cuda3std3__45__cpo5beginE - _ZN40_INTERNAL_efc1fb22_4_k_cu_9b7cfa6e_337814cuda3std6ranges3__45__cpo9iter_moveE)
_ZN40_INTERNAL_efc1fb22_4_k_cu_9b7cfa6e_337814cuda3std6ranges3__45__cpo9iter_moveE:
	.zero		1
	.type		_ZN40_INTERNAL_efc1fb22_4_k_cu_9b7cfa6e_337814cuda3std3__45__cpo5beginE,@object
	.size		_ZN40_INTERNAL_efc1fb22_4_k_cu_9b7cfa6e_337814cuda3std3__45__cpo5beginE,(_ZN40_INTERNAL_efc1fb22_4_k_cu_9b7cfa6e_337814cuda3std3__442_GLOBAL__N__efc1fb22_4_k_cu_9b7cfa6e_337816ignoreE - _ZN40_INTERNAL_efc1fb22_4_k_cu_9b7cfa6e_337814cuda3std3__45__cpo5beginE)
_ZN40_INTERNAL_efc1fb22_4_k_cu_9b7cfa6e_337814cuda3std3__45__cpo5beginE:
	.zero		1
	.type		_ZN40_INTERNAL_efc1fb22_4_k_cu_9b7cfa6e_337814cuda3std3__442_GLOBAL__N__efc1fb22_4_k_cu_9b7cfa6e_337816ignoreE,@object
	.size		_ZN40_INTERNAL_efc1fb22_4_k_cu_9b7cfa6e_337814cuda3std3__442_GLOBAL__N__efc1fb22_4_k_cu_9b7cfa6e_337816ignoreE,(_ZN40_INTERNAL_efc1fb22_4_k_cu_9b7cfa6e_337814cute7productE - _ZN40_INTERNAL_efc1fb22_4_k_cu_9b7cfa6e_337814cuda3std3__442_GLOBAL__N__efc1fb22_4_k_cu_9b7cfa6e_337816ignoreE)
_ZN40_INTERNAL_efc1fb22_4_k_cu_9b7cfa6e_337814cuda3std3__442_GLOBAL__N__efc1fb22_4_k_cu_9b7cfa6e_337816ignoreE:
	.zero		1
	.type		_ZN40_INTERNAL_efc1fb22_4_k_cu_9b7cfa6e_337814cute7productE,@object
	.size		_ZN40_INTERNAL_efc1fb22_4_k_cu_9b7cfa6e_337814cute7productE,(_ZN40_INTERNAL_efc1fb22_4_k_cu_9b7cfa6e_337814cuda3std3__45__cpo3endE - _ZN40_INTERNAL_efc1fb22_4_k_cu_9b7cfa6e_337814cute7productE)
_ZN40_INTERNAL_efc1fb22_4_k_cu_9b7cfa6e_337814cute7productE:
	.zero		1
	.type		_ZN40_INTERNAL_efc1fb22_4_k_cu_9b7cfa6e_337814cuda3std3__45__cpo3endE,@object
	.size		_ZN40_INTERNAL_efc1fb22_4_k_cu_9b7cfa6e_337814cuda3std3__45__cpo3endE,(_ZN40_INTERNAL_efc1fb22_4_k_cu_9b7cfa6e_337814cuda3std3__419piecewise_constructE - _ZN40_INTERNAL_efc1fb22_4_k_cu_9b7cfa6e_337814cuda3std3__45__cpo3endE)
_ZN40_INTERNAL_efc1fb22_4_k_cu_9b7cfa6e_337814cuda3std3__45__cpo3endE:
	.zero		1
	.type		_ZN40_INTERNAL_efc1fb22_4_k_cu_9b7cfa6e_337814cuda3std3__419piecewise_constructE,@object
	.size		_ZN40_INTERNAL_efc1fb22_4_k_cu_9b7cfa6e_337814cuda3std3__419piecewise_constructE,(_ZN40_INTERNAL_efc1fb22_4_k_cu_9b7cfa6e_337814cuda3std3__45__cpo4cendE - _ZN40_INTERNAL_efc1fb22_4_k_cu_9b7cfa6e_337814cuda3std3__419piecewise_constructE)
_ZN40_INTERNAL_efc1fb22_4_k_cu_9b7cfa6e_337814cuda3std3__419piecewise_constructE:
	.zero		1
	.type		_ZN40_INTERNAL_efc1fb22_4_k_cu_9b7cfa6e_337814cuda3std3__45__cpo4cendE,@object
	.size		_ZN40_INTERNAL_efc1fb22_4_k_cu_9b7cfa6e_337814cuda3std3__45__cpo4cendE,(_ZN40_INTERNAL_efc1fb22_4_k_cu_9b7cfa6e_337814cuda3std6ranges3__45__cpo4swapE - _ZN40_INTERNAL_efc1fb22_4_k_cu_9b7cfa6e_337814cuda3std3__45__cpo4cendE)
_ZN40_INTERNAL_efc1fb22_4_k_cu_9b7cfa6e_337814cuda3std3__45__cpo4cendE:
	.zero		1
	.type		_ZN40_INTERNAL_efc1fb22_4_k_cu_9b7cfa6e_337814cuda3std6ranges3__45__cpo4swapE,@object
	.size		_ZN40_INTERNAL_efc1fb22_4_k_cu_9b7cfa6e_337814cuda3std6ranges3__45__cpo4swapE,(.L_10 - _ZN40_INTERNAL_efc1fb22_4_k_cu_9b7cfa6e_337814cuda3std6ranges3__45__cpo4swapE)
_ZN40_INTERNAL_efc1fb22_4_k_cu_9b7cfa6e_337814cuda3std6ranges3__45__cpo4swapE:
	.zero		1
.L_10:


//--------------------- .nv.constant0._ZN7cutlass13device_kernelINS_4gemm6kernel13GemmUniversalIN4cute5tupleIJiiiiEEENS1_10collective13CollectiveMmaINS1_35MainloopSm100TmaUmmaWarpSpecializedILi6ELi2ELi4ENS5_IJNS4_1CILi1EEESB_SB_EEEEENS5_IJNSA_ILi128EEESE_SE_EEENS_12float_e5m2_tENS5_IJlSB_lEEESG_NS5_IJSB_llEEENS4_8TiledMMAINS4_8MMA_AtomIJNS4_10MMA_TraitsINS4_19SM100_MMA_F8F6F4_SSEJSG_SG_fSE_SE_NS4_17integral_constantINS4_4UMMA5MajorELSP_0EEENSN_ISP_LSP_1EEENSN_INSO_7ScaleInELSS_0EEEST_EEEEEENS4_6LayoutISC_NS5_IJNSA_ILi0EEESX_SX_EEEEENS5_IJNS4_10UnderscoreES10_S10_EEEEENS4_13SM90_TMA_LOADENS4_14ComposedLayoutINS4_7SwizzleILi3ELi4ELi3EEENS4_18smem_ptr_flag_bitsILi8EEENSW_INS5_IJNSA_ILi8EEESE_EEENS5_IJSE_SB_EEEEEEEvNS4_8identityES13_NS14_IS16_S18_NSW_INS5_IJSE_S19_EEENS5_IJSB_SE_EEEEEEEvS1E_EENS_8epilogue10collective18CollectiveEpilogueINS1K_23Sm100TmaWarpSpecializedILi2ELi2ELi64ELb0ELb0EEEJSF_NS5_IJNSW_ISE_SB_EENSW_INSA_ILi64EEESB_EEEEESG_SH_SG_SH_NS1K_6fusion15FusionCallbacksIS1O_NS1T_17LinearCombinationISG_fSG_fLNS_15FloatRoundStyleE2EEESF_S1S_JEEENS4_5SM1004TMEM4LOAD26SM100_TMEM_LOAD_32dp32b64xES13_NS14_INS15_ILi2ELi4ELi3EEES18_NSW_INS5_IJS19_S1Q_EEENS5_IJS1Q_SB_EEEEEEENS4_39AutoVectorizingCopyWithAssumedAlignmentILi128EEENS4_14SM90_TMA_STOREES27_S29_S29_EEEvvEEEEvNT_6ParamsE --------------------------
	.section	.nv.constant0._ZN7cutlass13device_kernelINS_4gemm6kernel13GemmUniversalIN4cute5tupleIJiiiiEEENS1_10collective13CollectiveMmaINS1_35MainloopSm100TmaUmmaWarpSpecializedILi6ELi2ELi4ENS5_IJNS4_1CILi1EEESB_SB_EEEEENS5_IJNSA_ILi128EEESE_SE_EEENS_12float_e5m2_tENS5_IJlSB_lEEESG_NS5_IJSB_llEEENS4_8TiledMMAINS4_8MMA_AtomIJNS4_10MMA_TraitsINS4_19SM100_MMA_F8F6F4_SSEJSG_SG_fSE_SE_NS4_17integral_constantINS4_4UMMA5MajorELSP_0EEENSN_ISP_LSP_1EEENSN_INSO_7ScaleInELSS_0EEEST_EEEEEENS4_6LayoutISC_NS5_IJNSA_ILi0EEESX_SX_EEEEENS5_IJNS4_10UnderscoreES10_S10_EEEEENS4_13SM90_TMA_LOADENS4_14ComposedLayoutINS4_7SwizzleILi3ELi4ELi3EEENS4_18smem_ptr_flag_bitsILi8EEENSW_INS5_IJNSA_ILi8EEESE_EEENS5_IJSE_SB_EEEEEEEvNS4_8identityES13_NS14_IS16_S18_NSW_INS5_IJSE_S19_EEENS5_IJSB_SE_EEEEEEEvS1E_EENS_8epilogue10collective18CollectiveEpilogueINS1K_23Sm100TmaWarpSpecializedILi2ELi2ELi64ELb0ELb0EEEJSF_NS5_IJNSW_ISE_SB_EENSW_INSA_ILi64EEESB_EEEEESG_SH_SG_SH_NS1K_6fusion15FusionCallbacksIS1O_NS1T_17LinearCombinationISG_fSG_fLNS_15FloatRoundStyleE2EEESF_S1S_JEEENS4_5SM1004TMEM4LOAD26SM100_TMEM_LOAD_32dp32b64xES13_NS14_INS15_ILi2ELi4ELi3EEES18_NSW_INS5_IJS19_S1Q_EEENS5_IJS1Q_SB_EEEEEEENS4_39AutoVectorizingCopyWithAssumedAlignmentILi128EEENS4_14SM90_TMA_STOREES27_S29_S29_EEEvvEEEEvNT_6ParamsE,"a",@progbits
	.sectionflags	@""
	.align	4
.nv.constant0._ZN7cutlass13device_kernelINS_4gemm6kernel13GemmUniversalIN4cute5tupleIJiiiiEEENS1_10collective13CollectiveMmaINS1_35MainloopSm100TmaUmmaWarpSpecializedILi6ELi2ELi4ENS5_IJNS4_1CILi1EEESB_SB_EEEEENS5_IJNSA_ILi128EEESE_SE_EEENS_12float_e5m2_tENS5_IJlSB_lEEESG_NS5_IJSB_llEEENS4_8TiledMMAINS4_8MMA_AtomIJNS4_10MMA_TraitsINS4_19SM100_MMA_F8F6F4_SSEJSG_SG_fSE_SE_NS4_17integral_constantINS4_4UMMA5MajorELSP_0EEENSN_ISP_LSP_1EEENSN_INSO_7ScaleInELSS_0EEEST_EEEEEENS4_6LayoutISC_NS5_IJNSA_ILi0EEESX_SX_EEEEENS5_IJNS4_10UnderscoreES10_S10_EEEEENS4_13SM90_TMA_LOADENS4_14ComposedLayoutINS4_7SwizzleILi3ELi4ELi3EEENS4_18smem_ptr_flag_bitsILi8EEENSW_INS5_IJNSA_ILi8EEESE_EEENS5_IJSE_SB_EEEEEEEvNS4_8identityES13_NS14_IS16_S18_NSW_INS5_IJSE_S19_EEENS5_IJSB_SE_EEEEEEEvS1E_EENS_8epilogue10collective18CollectiveEpilogueINS1K_23Sm100TmaWarpSpecializedILi2ELi2ELi64ELb0ELb0EEEJSF_NS5_IJNSW_ISE_SB_EENSW_INSA_ILi64EEESB_EEEEESG_SH_SG_SH_NS1K_6fusion15FusionCallbacksIS1O_NS1T_17LinearCombinationISG_fSG_fLNS_15FloatRoundStyleE2EEESF_S1S_JEEENS4_5SM1004TMEM4LOAD26SM100_TMEM_LOAD_32dp32b64xES13_NS14_INS15_ILi2ELi4ELi3EEES18_NSW_INS5_IJS19_S1Q_EEENS5_IJS1Q_SB_EEEEEEENS4_39AutoVectorizingCopyWithAssumedAlignmentILi128EEENS4_14SM90_TMA_STOREES27_S29_S29_EEEvvEEEEvNT_6ParamsE:
	.zero		2944


//--------------------- SYMBOLS --------------------------

	.type		.nv.reservedSmem.offset0,@object
	.size		.nv.reservedSmem.offset0,0x4
	.type		.nv.reservedSmem.cap,@object
	.size		.nv.reservedSmem.cap,0x4
	.type		__assertfail,@function
